//
// Generated by NVIDIA NVVM Compiler
//
// Compiler Build ID: CL-36424714
// Cuda compilation tools, release 13.0, V13.0.88
// Based on NVVM 20.0.0
//

.version 9.0
.target sm_100
.address_size 64

	// .globl	_Z5gpuSWPPcS0_PPPiPS0_S1_S0_
// _ZZ5gpuSWPPcS0_PPPiPS0_S1_S0_E9value_max has been demoted
// _ZZ5gpuSWPPcS0_PPPiPS0_S1_S0_E7pos_max has been demoted

.visible .entry _Z5gpuSWPPcS0_PPPiPS0_S1_S0_(
	.param .u64 .ptr .align 1 _Z5gpuSWPPcS0_PPPiPS0_S1_S0__param_0,
	.param .u64 .ptr .align 1 _Z5gpuSWPPcS0_PPPiPS0_S1_S0__param_1,
	.param .u64 .ptr .align 1 _Z5gpuSWPPcS0_PPPiPS0_S1_S0__param_2,
	.param .u64 .ptr .align 1 _Z5gpuSWPPcS0_PPPiPS0_S1_S0__param_3,
	.param .u64 .ptr .align 1 _Z5gpuSWPPcS0_PPPiPS0_S1_S0__param_4,
	.param .u64 .ptr .align 1 _Z5gpuSWPPcS0_PPPiPS0_S1_S0__param_5
)
{
	.reg .pred 	%p<71>;
	.reg .b16 	%rs<40>;
	.reg .b32 	%r<194>;
	.reg .b64 	%rd<246>;
	// demoted variable
	.shared .align 4 .b8 _ZZ5gpuSWPPcS0_PPPiPS0_S1_S0_E9value_max[2048];
	// demoted variable
	.shared .align 4 .b8 _ZZ5gpuSWPPcS0_PPPiPS0_S1_S0_E7pos_max[2048];
	ld.param.u64 	%rd18, [_Z5gpuSWPPcS0_PPPiPS0_S1_S0__param_0];
	ld.param.u64 	%rd19, [_Z5gpuSWPPcS0_PPPiPS0_S1_S0__param_1];
	ld.param.u64 	%rd22, [_Z5gpuSWPPcS0_PPPiPS0_S1_S0__param_2];
	ld.param.u64 	%rd23, [_Z5gpuSWPPcS0_PPPiPS0_S1_S0__param_3];
	ld.param.u64 	%rd20, [_Z5gpuSWPPcS0_PPPiPS0_S1_S0__param_4];
	ld.param.u64 	%rd21, [_Z5gpuSWPPcS0_PPPiPS0_S1_S0__param_5];
	cvta.to.global.u64 	%rd24, %rd23;
	cvta.to.global.u64 	%rd25, %rd22;
	mov.u32 	%r1, %ctaid.x;
	mov.u32 	%r2, %tid.x;
	mul.wide.u32 	%rd26, %r1, 8;
	add.s64 	%rd27, %rd25, %rd26;
	ld.global.u64 	%rd28, [%rd27];
	cvta.to.global.u64 	%rd1, %rd28;
	add.s64 	%rd29, %rd24, %rd26;
	ld.global.u64 	%rd30, [%rd29];
	cvta.to.global.u64 	%rd2, %rd30;
	add.s64 	%rd244, %rd1, 64;
	add.s64 	%rd243, %rd2, 64;
	mov.b32 	%r148, 0;
$L__BB0_1:
	cvt.u64.u32 	%rd31, %r2;
	ld.global.u64 	%rd32, [%rd244+-64];
	cvta.to.global.u64 	%rd33, %rd32;
	mul.wide.u32 	%rd34, %r2, 4;
	add.s64 	%rd35, %rd33, %rd34;
	mov.b32 	%r116, 0;
	st.global.u32 	[%rd35], %r116;
	ld.global.u64 	%rd36, [%rd243+-64];
	cvta.to.global.u64 	%rd37, %rd36;
	add.s64 	%rd38, %rd37, %rd31;
	mov.b16 	%rs19, 0;
	st.global.u8 	[%rd38], %rs19;
	ld.global.u64 	%rd39, [%rd244+-56];
	cvta.to.global.u64 	%rd40, %rd39;
	add.s64 	%rd41, %rd40, %rd34;
	st.global.u32 	[%rd41], %r116;
	ld.global.u64 	%rd42, [%rd243+-56];
	cvta.to.global.u64 	%rd43, %rd42;
	add.s64 	%rd44, %rd43, %rd31;
	st.global.u8 	[%rd44], %rs19;
	ld.global.u64 	%rd45, [%rd244+-48];
	cvta.to.global.u64 	%rd46, %rd45;
	add.s64 	%rd47, %rd46, %rd34;
	st.global.u32 	[%rd47], %r116;
	ld.global.u64 	%rd48, [%rd243+-48];
	cvta.to.global.u64 	%rd49, %rd48;
	add.s64 	%rd50, %rd49, %rd31;
	st.global.u8 	[%rd50], %rs19;
	ld.global.u64 	%rd51, [%rd244+-40];
	cvta.to.global.u64 	%rd52, %rd51;
	add.s64 	%rd53, %rd52, %rd34;
	st.global.u32 	[%rd53], %r116;
	ld.global.u64 	%rd54, [%rd243+-40];
	cvta.to.global.u64 	%rd55, %rd54;
	add.s64 	%rd56, %rd55, %rd31;
	st.global.u8 	[%rd56], %rs19;
	ld.global.u64 	%rd57, [%rd244+-32];
	cvta.to.global.u64 	%rd58, %rd57;
	add.s64 	%rd59, %rd58, %rd34;
	st.global.u32 	[%rd59], %r116;
	ld.global.u64 	%rd60, [%rd243+-32];
	cvta.to.global.u64 	%rd61, %rd60;
	add.s64 	%rd62, %rd61, %rd31;
	st.global.u8 	[%rd62], %rs19;
	ld.global.u64 	%rd63, [%rd244+-24];
	cvta.to.global.u64 	%rd64, %rd63;
	add.s64 	%rd65, %rd64, %rd34;
	st.global.u32 	[%rd65], %r116;
	ld.global.u64 	%rd66, [%rd243+-24];
	cvta.to.global.u64 	%rd67, %rd66;
	add.s64 	%rd68, %rd67, %rd31;
	st.global.u8 	[%rd68], %rs19;
	ld.global.u64 	%rd69, [%rd244+-16];
	cvta.to.global.u64 	%rd70, %rd69;
	add.s64 	%rd71, %rd70, %rd34;
	st.global.u32 	[%rd71], %r116;
	ld.global.u64 	%rd72, [%rd243+-16];
	cvta.to.global.u64 	%rd73, %rd72;
	add.s64 	%rd74, %rd73, %rd31;
	st.global.u8 	[%rd74], %rs19;
	ld.global.u64 	%rd75, [%rd244+-8];
	cvta.to.global.u64 	%rd76, %rd75;
	add.s64 	%rd77, %rd76, %rd34;
	st.global.u32 	[%rd77], %r116;
	ld.global.u64 	%rd78, [%rd243+-8];
	cvta.to.global.u64 	%rd79, %rd78;
	add.s64 	%rd80, %rd79, %rd31;
	st.global.u8 	[%rd80], %rs19;
	ld.global.u64 	%rd81, [%rd244];
	cvta.to.global.u64 	%rd82, %rd81;
	add.s64 	%rd83, %rd82, %rd34;
	st.global.u32 	[%rd83], %r116;
	ld.global.u64 	%rd84, [%rd243];
	cvta.to.global.u64 	%rd85, %rd84;
	add.s64 	%rd86, %rd85, %rd31;
	st.global.u8 	[%rd86], %rs19;
	ld.global.u64 	%rd87, [%rd244+8];
	cvta.to.global.u64 	%rd88, %rd87;
	add.s64 	%rd89, %rd88, %rd34;
	st.global.u32 	[%rd89], %r116;
	ld.global.u64 	%rd90, [%rd243+8];
	cvta.to.global.u64 	%rd91, %rd90;
	add.s64 	%rd92, %rd91, %rd31;
	st.global.u8 	[%rd92], %rs19;
	ld.global.u64 	%rd93, [%rd244+16];
	cvta.to.global.u64 	%rd94, %rd93;
	add.s64 	%rd95, %rd94, %rd34;
	st.global.u32 	[%rd95], %r116;
	ld.global.u64 	%rd96, [%rd243+16];
	cvta.to.global.u64 	%rd97, %rd96;
	add.s64 	%rd98, %rd97, %rd31;
	st.global.u8 	[%rd98], %rs19;
	ld.global.u64 	%rd99, [%rd244+24];
	cvta.to.global.u64 	%rd100, %rd99;
	add.s64 	%rd101, %rd100, %rd34;
	st.global.u32 	[%rd101], %r116;
	ld.global.u64 	%rd102, [%rd243+24];
	cvta.to.global.u64 	%rd103, %rd102;
	add.s64 	%rd104, %rd103, %rd31;
	st.global.u8 	[%rd104], %rs19;
	ld.global.u64 	%rd105, [%rd244+32];
	cvta.to.global.u64 	%rd106, %rd105;
	add.s64 	%rd107, %rd106, %rd34;
	st.global.u32 	[%rd107], %r116;
	ld.global.u64 	%rd108, [%rd243+32];
	cvta.to.global.u64 	%rd109, %rd108;
	add.s64 	%rd110, %rd109, %rd31;
	st.global.u8 	[%rd110], %rs19;
	ld.global.u64 	%rd111, [%rd244+40];
	cvta.to.global.u64 	%rd112, %rd111;
	add.s64 	%rd113, %rd112, %rd34;
	st.global.u32 	[%rd113], %r116;
	ld.global.u64 	%rd114, [%rd243+40];
	cvta.to.global.u64 	%rd115, %rd114;
	add.s64 	%rd116, %rd115, %rd31;
	st.global.u8 	[%rd116], %rs19;
	ld.global.u64 	%rd117, [%rd244+48];
	cvta.to.global.u64 	%rd118, %rd117;
	add.s64 	%rd119, %rd118, %rd34;
	st.global.u32 	[%rd119], %r116;
	ld.global.u64 	%rd120, [%rd243+48];
	cvta.to.global.u64 	%rd121, %rd120;
	add.s64 	%rd122, %rd121, %rd31;
	st.global.u8 	[%rd122], %rs19;
	ld.global.u64 	%rd123, [%rd244+56];
	cvta.to.global.u64 	%rd124, %rd123;
	add.s64 	%rd125, %rd124, %rd34;
	st.global.u32 	[%rd125], %r116;
	ld.global.u64 	%rd126, [%rd243+56];
	cvta.to.global.u64 	%rd127, %rd126;
	add.s64 	%rd128, %rd127, %rd31;
	st.global.u8 	[%rd128], %rs19;
	add.s32 	%r148, %r148, 16;
	add.s64 	%rd244, %rd244, 128;
	add.s64 	%rd243, %rd243, 128;
	setp.ne.s32 	%p1, %r148, 512;
	@%p1 bra 	$L__BB0_1;
	cvta.to.global.u64 	%rd129, %rd18;
	add.s64 	%rd9, %rd129, %rd26;
	cvta.to.global.u64 	%rd131, %rd19;
	add.s64 	%rd10, %rd131, %rd26;
	mul.wide.u32 	%rd132, %r2, 8;
	add.s64 	%rd11, %rd1, %rd132;
	add.s64 	%rd12, %rd2, %rd132;
	mov.b32 	%r151, 1;
	mov.u32 	%r150, %r151;
$L__BB0_3:
	setp.ge.u32 	%p2, %r2, %r150;
	setp.gt.s32 	%p3, %r151, 512;
	or.pred  	%p4, %p2, %p3;
	@%p4 bra 	$L__BB0_9;
	ld.global.u64 	%rd134, [%rd9];
	cvta.to.global.u64 	%rd135, %rd134;
	ld.global.u64 	%rd136, [%rd10];
	cvta.to.global.u64 	%rd137, %rd136;
	add.s64 	%rd138, %rd135, %rd31;
	ld.global.u8 	%rs1, [%rd138];
	cvt.s64.s32 	%rd139, %r151;
	add.s64 	%rd140, %rd137, %rd139;
	ld.global.u8 	%rs2, [%rd140+-1];
	setp.eq.s16 	%p5, %rs1, %rs2;
	selp.b32 	%r118, 1, -1, %p5;
	ld.global.u64 	%rd141, [%rd11];
	cvta.to.global.u64 	%rd142, %rd141;
	mul.wide.s32 	%rd143, %r151, 4;
	add.s64 	%rd144, %rd142, %rd143;
	ld.global.u32 	%r119, [%rd144+-4];
	add.s32 	%r120, %r119, %r118;
	ld.global.u32 	%r121, [%rd144];
	add.s32 	%r7, %r121, -2;
	ld.global.u64 	%rd145, [%rd11+8];
	cvta.to.global.u64 	%rd146, %rd145;
	add.s64 	%rd147, %rd146, %rd143;
	ld.global.u32 	%r122, [%rd147+-4];
	add.s32 	%r8, %r122, -2;
	max.s32 	%r123, %r120, %r7;
	max.s32 	%r124, %r8, %r123;
	max.s32 	%r9, %r124, 0;
	setp.ne.s32 	%p6, %r9, %r120;
	@%p6 bra 	$L__BB0_6;
	selp.b16 	%rs38, 1, 2, %p5;
	bra.uni 	$L__BB0_8;
$L__BB0_6:
	setp.eq.s32 	%p7, %r9, %r7;
	mov.b16 	%rs38, 3;
	@%p7 bra 	$L__BB0_8;
	setp.eq.s32 	%p8, %r9, %r8;
	selp.b16 	%rs38, 4, 0, %p8;
$L__BB0_8:
	ld.global.u64 	%rd149, [%rd12+8];
	cvta.to.global.u64 	%rd150, %rd149;
	add.s64 	%rd151, %rd150, %rd139;
	st.global.u8 	[%rd151], %rs38;
	ld.global.u64 	%rd152, [%rd11+8];
	cvta.to.global.u64 	%rd153, %rd152;
	mul.wide.s32 	%rd154, %r151, 4;
	add.s64 	%rd155, %rd153, %rd154;
	st.global.u32 	[%rd155], %r9;
	add.s32 	%r151, %r151, 1;
$L__BB0_9:
	bar.sync 	0;
	setp.eq.s32 	%p10, %r150, 1023;
	@%p10 bra 	$L__BB0_17;
	setp.gt.u32 	%p11, %r2, %r150;
	setp.gt.s32 	%p12, %r151, 512;
	or.pred  	%p13, %p11, %p12;
	@%p13 bra 	$L__BB0_16;
	ld.global.u64 	%rd157, [%rd9];
	cvta.to.global.u64 	%rd158, %rd157;
	ld.global.u64 	%rd159, [%rd10];
	cvta.to.global.u64 	%rd160, %rd159;
	add.s64 	%rd161, %rd158, %rd31;
	ld.global.u8 	%rs6, [%rd161];
	cvt.s64.s32 	%rd162, %r151;
	add.s64 	%rd163, %rd160, %rd162;
	ld.global.u8 	%rs7, [%rd163+-1];
	setp.eq.s16 	%p14, %rs6, %rs7;
	selp.b32 	%r125, 1, -1, %p14;
	ld.global.u64 	%rd164, [%rd11];
	cvta.to.global.u64 	%rd165, %rd164;
	mul.wide.s32 	%rd166, %r151, 4;
	add.s64 	%rd167, %rd165, %rd166;
	ld.global.u32 	%r126, [%rd167+-4];
	add.s32 	%r127, %r126, %r125;
	ld.global.u32 	%r128, [%rd167];
	add.s32 	%r12, %r128, -2;
	ld.global.u64 	%rd168, [%rd11+8];
	cvta.to.global.u64 	%rd169, %rd168;
	add.s64 	%rd170, %rd169, %rd166;
	ld.global.u32 	%r129, [%rd170+-4];
	add.s32 	%r13, %r129, -2;
	max.s32 	%r130, %r127, %r12;
	max.s32 	%r131, %r13, %r130;
	max.s32 	%r14, %r131, 0;
	setp.eq.s32 	%p15, %r14, %r127;
	@%p15 bra 	$L__BB0_14;
	setp.eq.s32 	%p16, %r14, %r12;
	mov.b16 	%rs39, 3;
	@%p16 bra 	$L__BB0_15;
	setp.eq.s32 	%p17, %r14, %r13;
	selp.b16 	%rs39, 4, 0, %p17;
	bra.uni 	$L__BB0_15;
$L__BB0_14:
	selp.b16 	%rs39, 1, 2, %p14;
$L__BB0_15:
	ld.global.u64 	%rd172, [%rd12+8];
	cvta.to.global.u64 	%rd173, %rd172;
	add.s64 	%rd174, %rd173, %rd162;
	st.global.u8 	[%rd174], %rs39;
	ld.global.u64 	%rd175, [%rd11+8];
	cvta.to.global.u64 	%rd176, %rd175;
	mul.wide.s32 	%rd177, %r151, 4;
	add.s64 	%rd178, %rd176, %rd177;
	st.global.u32 	[%rd178], %r14;
	add.s32 	%r151, %r151, 1;
$L__BB0_16:
	bar.sync 	0;
	add.s32 	%r150, %r150, 2;
	bra.uni 	$L__BB0_3;
$L__BB0_17:
	ld.global.u64 	%rd179, [%rd11];
	cvta.to.global.u64 	%rd180, %rd179;
	ld.global.u32 	%r155, [%rd180+4];
	shl.b32 	%r133, %r2, 2;
	mov.u32 	%r134, _ZZ5gpuSWPPcS0_PPPiPS0_S1_S0_E9value_max;
	add.s32 	%r19, %r134, %r133;
	st.shared.u32 	[%r19], %r155;
	mov.u32 	%r135, _ZZ5gpuSWPPcS0_PPPiPS0_S1_S0_E7pos_max;
	add.s32 	%r20, %r135, %r133;
	mov.b32 	%r136, -1;
	st.shared.u32 	[%r20], %r136;
	add.s64 	%rd245, %rd180, 8;
	mov.b32 	%r153, 4;
$L__BB0_18:
	ld.global.u32 	%r23, [%rd245+-4];
	setp.le.s32 	%p19, %r23, %r155;
	@%p19 bra 	$L__BB0_20;
	st.shared.u32 	[%r19], %r23;
	add.s32 	%r137, %r153, -3;
	st.shared.u32 	[%r20], %r137;
	mov.u32 	%r155, %r23;
$L__BB0_20:
	ld.global.u32 	%r25, [%rd245];
	setp.le.s32 	%p20, %r25, %r155;
	@%p20 bra 	$L__BB0_22;
	add.s32 	%r138, %r153, -2;
	st.shared.u32 	[%r19], %r25;
	st.shared.u32 	[%r20], %r138;
	mov.u32 	%r155, %r25;
$L__BB0_22:
	ld.global.u32 	%r27, [%rd245+4];
	setp.le.s32 	%p21, %r27, %r155;
	@%p21 bra 	$L__BB0_24;
	add.s32 	%r139, %r153, -1;
	st.shared.u32 	[%r19], %r27;
	st.shared.u32 	[%r20], %r139;
	mov.u32 	%r155, %r27;
$L__BB0_24:
	setp.eq.s32 	%p22, %r153, 512;
	@%p22 bra 	$L__BB0_28;
	ld.global.u32 	%r29, [%rd245+8];
	setp.le.s32 	%p23, %r29, %r155;
	@%p23 bra 	$L__BB0_27;
	st.shared.u32 	[%r19], %r29;
	st.shared.u32 	[%r20], %r153;
	mov.u32 	%r155, %r29;
$L__BB0_27:
	add.s32 	%r153, %r153, 4;
	add.s64 	%rd245, %rd245, 16;
	bra.uni 	$L__BB0_18;
$L__BB0_28:
	bar.sync 	0;
	setp.ne.s32 	%p24, %r2, 0;
	@%p24 bra 	$L__BB0_106;
	mov.b32 	%r162, 1;
	mov.b32 	%r163, -2;
	mov.b32 	%r192, 0;
	ld.shared.u32 	%r193, [_ZZ5gpuSWPPcS0_PPPiPS0_S1_S0_E7pos_max];
$L__BB0_30:
	shl.b32 	%r143, %r162, 2;
	add.s32 	%r37, %r134, %r143;
	ld.shared.u32 	%r38, [%r37];
	setp.le.s32 	%p25, %r38, %r163;
	add.s32 	%r39, %r135, %r143;
	@%p25 bra 	$L__BB0_32;
	ld.shared.u32 	%r193, [%r39];
	mov.u32 	%r163, %r38;
	mov.u32 	%r192, %r162;
$L__BB0_32:
	ld.shared.u32 	%r44, [%r37+4];
	setp.le.s32 	%p26, %r44, %r163;
	@%p26 bra 	$L__BB0_34;
	add.s32 	%r192, %r162, 1;
	ld.shared.u32 	%r193, [%r39+4];
	mov.u32 	%r163, %r44;
$L__BB0_34:
	ld.shared.u32 	%r50, [%r37+8];
	setp.le.s32 	%p27, %r50, %r163;
	@%p27 bra 	$L__BB0_36;
	add.s32 	%r192, %r162, 2;
	ld.shared.u32 	%r193, [%r39+8];
	mov.u32 	%r163, %r50;
$L__BB0_36:
	add.s32 	%r56, %r162, 3;
	setp.eq.s32 	%p28, %r56, 512;
	@%p28 bra 	$L__BB0_40;
	ld.shared.u32 	%r57, [%r37+12];
	setp.le.s32 	%p29, %r57, %r163;
	@%p29 bra 	$L__BB0_39;
	ld.shared.u32 	%r193, [%r39+12];
	mov.u32 	%r163, %r57;
	mov.u32 	%r192, %r56;
$L__BB0_39:
	add.s32 	%r162, %r162, 4;
	bra.uni 	$L__BB0_30;
$L__BB0_40:
	mul.wide.u32 	%rd181, %r192, 8;
	add.s64 	%rd182, %rd1, %rd181;
	ld.global.u64 	%rd183, [%rd182];
	cvta.to.global.u64 	%rd184, %rd183;
	mul.wide.s32 	%rd185, %r193, 4;
	add.s64 	%rd186, %rd184, %rd185;
	ld.global.u32 	%r147, [%rd186];
	cvta.to.global.u64 	%rd187, %rd20;
	mul.wide.u32 	%rd188, %r1, 4;
	add.s64 	%rd189, %rd187, %rd188;
	st.global.u32 	[%rd189], %r147;
	cvta.to.global.u64 	%rd190, %rd21;
	mul.wide.u32 	%rd191, %r1, 8;
	add.s64 	%rd192, %rd190, %rd191;
	ld.global.u64 	%rd193, [%rd192];
	cvta.to.global.u64 	%rd16, %rd193;
	mov.b32 	%r175, 0;
$L__BB0_41:
	mul.wide.s32 	%rd194, %r192, 8;
	add.s64 	%rd195, %rd2, %rd194;
	ld.global.u64 	%rd196, [%rd195];
	cvta.to.global.u64 	%rd197, %rd196;
	cvt.s64.s32 	%rd198, %r193;
	add.s64 	%rd199, %rd197, %rd198;
	ld.global.u8 	%rs22, [%rd199];
	setp.gt.s16 	%p30, %rs22, 2;
	@%p30 bra 	$L__BB0_44;
	add.s16 	%rs23, %rs22, -1;
	setp.lt.u16 	%p33, %rs23, 2;
	@%p33 bra 	$L__BB0_47;
	setp.eq.s16 	%p34, %rs22, 0;
	@%p34 bra 	$L__BB0_106;
	bra.uni 	$L__BB0_49;
$L__BB0_44:
	setp.eq.s16 	%p31, %rs22, 3;
	@%p31 bra 	$L__BB0_48;
	setp.eq.s16 	%p32, %rs22, 4;
	@%p32 bra 	$L__BB0_46;
	bra.uni 	$L__BB0_49;
$L__BB0_46:
	add.s32 	%r193, %r193, -1;
	bra.uni 	$L__BB0_49;
$L__BB0_47:
	add.s32 	%r192, %r192, -1;
	add.s32 	%r193, %r193, -1;
	bra.uni 	$L__BB0_49;
$L__BB0_48:
	add.s32 	%r192, %r192, -1;
$L__BB0_49:
	cvt.u64.u32 	%rd200, %r175;
	add.s64 	%rd17, %rd16, %rd200;
	st.global.u8 	[%rd17], %rs22;
	mul.wide.s32 	%rd201, %r192, 8;
	add.s64 	%rd202, %rd2, %rd201;
	ld.global.u64 	%rd203, [%rd202];
	cvta.to.global.u64 	%rd204, %rd203;
	cvt.s64.s32 	%rd205, %r193;
	add.s64 	%rd206, %rd204, %rd205;
	ld.global.u8 	%rs24, [%rd206];
	setp.gt.s16 	%p35, %rs24, 2;
	@%p35 bra 	$L__BB0_52;
	add.s16 	%rs25, %rs24, -1;
	setp.lt.u16 	%p38, %rs25, 2;
	@%p38 bra 	$L__BB0_56;
	setp.eq.s16 	%p39, %rs24, 0;
	@%p39 bra 	$L__BB0_106;
	bra.uni 	$L__BB0_57;
$L__BB0_52:
	setp.eq.s16 	%p36, %rs24, 3;
	@%p36 bra 	$L__BB0_55;
	setp.ne.s16 	%p37, %rs24, 4;
	@%p37 bra 	$L__BB0_57;
	add.s32 	%r193, %r193, -1;
	bra.uni 	$L__BB0_57;
$L__BB0_55:
	add.s32 	%r192, %r192, -1;
	bra.uni 	$L__BB0_57;
$L__BB0_56:
	add.s32 	%r192, %r192, -1;
	add.s32 	%r193, %r193, -1;
$L__BB0_57:
	st.global.u8 	[%rd17+1], %rs24;
	mul.wide.s32 	%rd207, %r192, 8;
	add.s64 	%rd208, %rd2, %rd207;
	ld.global.u64 	%rd209, [%rd208];
	cvta.to.global.u64 	%rd210, %rd209;
	cvt.s64.s32 	%rd211, %r193;
	add.s64 	%rd212, %rd210, %rd211;
	ld.global.u8 	%rs26, [%rd212];
	setp.gt.s16 	%p40, %rs26, 2;
	@%p40 bra 	$L__BB0_60;
	add.s16 	%rs27, %rs26, -1;
	setp.lt.u16 	%p43, %rs27, 2;
	@%p43 bra 	$L__BB0_64;
	setp.eq.s16 	%p44, %rs26, 0;
	@%p44 bra 	$L__BB0_106;
	bra.uni 	$L__BB0_65;
$L__BB0_60:
	setp.eq.s16 	%p41, %rs26, 3;
	@%p41 bra 	$L__BB0_63;
	setp.ne.s16 	%p42, %rs26, 4;
	@%p42 bra 	$L__BB0_65;
	add.s32 	%r193, %r193, -1;
	bra.uni 	$L__BB0_65;
$L__BB0_63:
	add.s32 	%r192, %r192, -1;
	bra.uni 	$L__BB0_65;
$L__BB0_64:
	add.s32 	%r192, %r192, -1;
	add.s32 	%r193, %r193, -1;
$L__BB0_65:
	st.global.u8 	[%rd17+2], %rs26;
	mul.wide.s32 	%rd213, %r192, 8;
	add.s64 	%rd214, %rd2, %rd213;
	ld.global.u64 	%rd215, [%rd214];
	cvta.to.global.u64 	%rd216, %rd215;
	cvt.s64.s32 	%rd217, %r193;
	add.s64 	%rd218, %rd216, %rd217;
	ld.global.u8 	%rs28, [%rd218];
	setp.gt.s16 	%p45, %rs28, 2;
	@%p45 bra 	$L__BB0_68;
	add.s16 	%rs29, %rs28, -1;
	setp.lt.u16 	%p48, %rs29, 2;
	@%p48 bra 	$L__BB0_72;
	setp.eq.s16 	%p49, %rs28, 0;
	@%p49 bra 	$L__BB0_106;
	bra.uni 	$L__BB0_73;
$L__BB0_68:
	setp.eq.s16 	%p46, %rs28, 3;
	@%p46 bra 	$L__BB0_71;
	setp.ne.s16 	%p47, %rs28, 4;
	@%p47 bra 	$L__BB0_73;
	add.s32 	%r193, %r193, -1;
	bra.uni 	$L__BB0_73;
$L__BB0_71:
	add.s32 	%r192, %r192, -1;
	bra.uni 	$L__BB0_73;
$L__BB0_72:
	add.s32 	%r192, %r192, -1;
	add.s32 	%r193, %r193, -1;
$L__BB0_73:
	st.global.u8 	[%rd17+3], %rs28;
	mul.wide.s32 	%rd219, %r192, 8;
	add.s64 	%rd220, %rd2, %rd219;
	ld.global.u64 	%rd221, [%rd220];
	cvta.to.global.u64 	%rd222, %rd221;
	cvt.s64.s32 	%rd223, %r193;
	add.s64 	%rd224, %rd222, %rd223;
	ld.global.u8 	%rs30, [%rd224];
	setp.gt.s16 	%p50, %rs30, 2;
	@%p50 bra 	$L__BB0_76;
	add.s16 	%rs31, %rs30, -1;
	setp.lt.u16 	%p53, %rs31, 2;
	@%p53 bra 	$L__BB0_80;
	setp.eq.s16 	%p54, %rs30, 0;
	@%p54 bra 	$L__BB0_106;
	bra.uni 	$L__BB0_81;
$L__BB0_76:
	setp.eq.s16 	%p51, %rs30, 3;
	@%p51 bra 	$L__BB0_79;
	setp.ne.s16 	%p52, %rs30, 4;
	@%p52 bra 	$L__BB0_81;
	add.s32 	%r193, %r193, -1;
	bra.uni 	$L__BB0_81;
$L__BB0_79:
	add.s32 	%r192, %r192, -1;
	bra.uni 	$L__BB0_81;
$L__BB0_80:
	add.s32 	%r192, %r192, -1;
	add.s32 	%r193, %r193, -1;
$L__BB0_81:
	st.global.u8 	[%rd17+4], %rs30;
	mul.wide.s32 	%rd225, %r192, 8;
	add.s64 	%rd226, %rd2, %rd225;
	ld.global.u64 	%rd227, [%rd226];
	cvta.to.global.u64 	%rd228, %rd227;
	cvt.s64.s32 	%rd229, %r193;
	add.s64 	%rd230, %rd228, %rd229;
	ld.global.u8 	%rs32, [%rd230];
	setp.gt.s16 	%p55, %rs32, 2;
	@%p55 bra 	$L__BB0_84;
	add.s16 	%rs33, %rs32, -1;
	setp.lt.u16 	%p58, %rs33, 2;
	@%p58 bra 	$L__BB0_88;
	setp.eq.s16 	%p59, %rs32, 0;
	@%p59 bra 	$L__BB0_106;
	bra.uni 	$L__BB0_89;
$L__BB0_84:
	setp.eq.s16 	%p56, %rs32, 3;
	@%p56 bra 	$L__BB0_87;
	setp.ne.s16 	%p57, %rs32, 4;
	@%p57 bra 	$L__BB0_89;
	add.s32 	%r193, %r193, -1;
	bra.uni 	$L__BB0_89;
$L__BB0_87:
	add.s32 	%r192, %r192, -1;
	bra.uni 	$L__BB0_89;
$L__BB0_88:
	add.s32 	%r192, %r192, -1;
	add.s32 	%r193, %r193, -1;
$L__BB0_89:
	st.global.u8 	[%rd17+5], %rs32;
	mul.wide.s32 	%rd231, %r192, 8;
	add.s64 	%rd232, %rd2, %rd231;
	ld.global.u64 	%rd233, [%rd232];
	cvta.to.global.u64 	%rd234, %rd233;
	cvt.s64.s32 	%rd235, %r193;
	add.s64 	%rd236, %rd234, %rd235;
	ld.global.u8 	%rs34, [%rd236];
	setp.gt.s16 	%p60, %rs34, 2;
	@%p60 bra 	$L__BB0_92;
	add.s16 	%rs35, %rs34, -1;
	setp.lt.u16 	%p63, %rs35, 2;
	@%p63 bra 	$L__BB0_96;
	setp.eq.s16 	%p64, %rs34, 0;
	@%p64 bra 	$L__BB0_106;
	bra.uni 	$L__BB0_97;
$L__BB0_92:
	setp.eq.s16 	%p61, %rs34, 3;
	@%p61 bra 	$L__BB0_95;
	setp.ne.s16 	%p62, %rs34, 4;
	@%p62 bra 	$L__BB0_97;
	add.s32 	%r193, %r193, -1;
	bra.uni 	$L__BB0_97;
$L__BB0_95:
	add.s32 	%r192, %r192, -1;
	bra.uni 	$L__BB0_97;
$L__BB0_96:
	add.s32 	%r192, %r192, -1;
	add.s32 	%r193, %r193, -1;
$L__BB0_97:
	st.global.u8 	[%rd17+6], %rs34;
	mul.wide.s32 	%rd237, %r192, 8;
	add.s64 	%rd238, %rd2, %rd237;
	ld.global.u64 	%rd239, [%rd238];
	cvta.to.global.u64 	%rd240, %rd239;
	cvt.s64.s32 	%rd241, %r193;
	add.s64 	%rd242, %rd240, %rd241;
	ld.global.u8 	%rs36, [%rd242];
	setp.gt.s16 	%p65, %rs36, 2;
	@%p65 bra 	$L__BB0_100;
	add.s16 	%rs37, %rs36, -1;
	setp.lt.u16 	%p68, %rs37, 2;
	@%p68 bra 	$L__BB0_104;
	setp.eq.s16 	%p69, %rs36, 0;
	@%p69 bra 	$L__BB0_106;
	bra.uni 	$L__BB0_105;
$L__BB0_100:
	setp.eq.s16 	%p66, %rs36, 3;
	@%p66 bra 	$L__BB0_103;
	setp.ne.s16 	%p67, %rs36, 4;
	@%p67 bra 	$L__BB0_105;
	add.s32 	%r193, %r193, -1;
	bra.uni 	$L__BB0_105;
$L__BB0_103:
	add.s32 	%r192, %r192, -1;
	bra.uni 	$L__BB0_105;
$L__BB0_104:
	add.s32 	%r192, %r192, -1;
	add.s32 	%r193, %r193, -1;
$L__BB0_105:
	st.global.u8 	[%rd17+7], %rs36;
	add.s32 	%r175, %r175, 8;
	setp.ne.s32 	%p70, %r175, 1024;
	@%p70 bra 	$L__BB0_41;
$L__BB0_106:
	ret;

}


// ===== COMPILED SASS (sm_100) =====

	.target	sm_100

	.elftype	@"ET_EXEC"


//--------------------- .note.nv.tkinfo           --------------------------
	.section	.note.nv.tkinfo,"",@"SHT_NOTE"
	.sectionflags	@"SHF_NOTE_NV_TKINFO"
	.tkinfo
        /*0018*/ 	.word	0x00000002
        /*0030*/ 	.string	""
        /*0030*/ 	.string	"ptxas"
        /*0030*/ 	.string	"Cuda compilation tools, release 13.0, V13.0.88"
        /*0030*/ 	.string	"Build cuda_13.0.r13.0/compiler.36424714_0"
        /*0030*/ 	.string	"-arch sm_100 -m 64 "



//--------------------- .note.nv.cuinfo           --------------------------
	.section	.note.nv.cuinfo,"",@"SHT_NOTE"
	.sectionflags	@"SHF_NOTE_NV_CUINFO"
        /*0018*/ 	.short	0x0002
        /*001a*/ 	.short	0x0064
        /*001c*/ 	.short	0x0082
	.zero		2


//--------------------- .nv.info                  --------------------------
	.section	.nv.info,"",@"SHT_CUDA_INFO"
	.align	4


	//----- nvinfo : EIATTR_REGCOUNT
	.align		4
        /*0000*/ 	.byte	0x04, 0x2f
        /*0002*/ 	.short	(.L_1 - .L_0)
	.align		4
.L_0:
        /*0004*/ 	.word	index@(_Z5gpuSWPPcS0_PPPiPS0_S1_S0_)
        /*0008*/ 	.word	0x00000020


	//----- nvinfo : EIATTR_FRAME_SIZE
	.align		4
.L_1:
        /*000c*/ 	.byte	0x04, 0x11
        /*000e*/ 	.short	(.L_3 - .L_2)
	.align		4
.L_2:
        /*0010*/ 	.word	index@(_Z5gpuSWPPcS0_PPPiPS0_S1_S0_)
        /*0014*/ 	.word	0x00000000


	//----- nvinfo : EIATTR_MIN_STACK_SIZE
	.align		4
.L_3:
        /*0018*/ 	.byte	0x04, 0x12
        /*001a*/ 	.short	(.L_5 - .L_4)
	.align		4
.L_4:
        /*001c*/ 	.word	index@(_Z5gpuSWPPcS0_PPPiPS0_S1_S0_)
        /*0020*/ 	.word	0x00000000
.L_5:


//--------------------- .nv.compat                --------------------------
	.section	.nv.compat,"",@"SHT_CUDA_COMPAT_INFO"
	.align	4
        /*0000*/ 	.byte	0x02, 0x09, 0x00, 0x00, 0x02, 0x02, 0x01, 0x00, 0x02, 0x05, 0x05, 0x00, 0x03, 0x07, 0x01, 0x01
        /*0010*/ 	.byte	0x02, 0x03, 0x00, 0x00, 0x02, 0x06, 0x01, 0x00, 0x04, 0x0b, 0x08, 0x00, 0x09, 0x00, 0x00, 0x00
        /*0020*/ 	.byte	0x00, 0x00, 0x00, 0x00


//--------------------- .nv.info._Z5gpuSWPPcS0_PPPiPS0_S1_S0_ --------------------------
	.section	.nv.info._Z5gpuSWPPcS0_PPPiPS0_S1_S0_,"",@"SHT_CUDA_INFO"
	.sectionflags	@""
	.align	4


	//----- nvinfo : EIATTR_CUDA_API_VERSION
	.align		4
        /*0000*/ 	.byte	0x04, 0x37
        /*0002*/ 	.short	(.L_7 - .L_6)
.L_6:
        /*0004*/ 	.word	0x00000082


	//----- nvinfo : EIATTR_KPARAM_INFO
	.align		4
.L_7:
        /*0008*/ 	.byte	0x04, 0x17
        /*000a*/ 	.short	(.L_9 - .L_8)
.L_8:
        /*000c*/ 	.word	0x00000000
        /*0010*/ 	.short	0x0005
        /*0012*/ 	.short	0x0028
        /*0014*/ 	.byte	0x00, 0xf5, 0x21, 0x00


	//----- nvinfo : EIATTR_KPARAM_INFO
	.align		4
.L_9:
        /*0018*/ 	.byte	0x04, 0x17
        /*001a*/ 	.short	(.L_11 - .L_10)
.L_10:
        /*001c*/ 	.word	0x00000000
        /*0020*/ 	.short	0x0004
        /*0022*/ 	.short	0x0020
        /*0024*/ 	.byte	0x00, 0xf5, 0x21, 0x00


	//----- nvinfo : EIATTR_KPARAM_INFO
	.align		4
.L_11:
        /*0028*/ 	.byte	0x04, 0x17
        /*002a*/ 	.short	(.L_13 - .L_12)
.L_12:
        /*002c*/ 	.word	0x00000000
        /*0030*/ 	.short	0x0003
        /*0032*/ 	.short	0x0018
        /*0034*/ 	.byte	0x00, 0xf5, 0x21, 0x00


	//----- nvinfo : EIATTR_KPARAM_INFO
	.align		4
.L_13:
        /*0038*/ 	.byte	0x04, 0x17
        /*003a*/ 	.short	(.L_15 - .L_14)
.L_14:
        /*003c*/ 	.word	0x00000000
        /*0040*/ 	.short	0x0002
        /*0042*/ 	.short	0x0010
        /*0044*/ 	.byte	0x00, 0xf5, 0x21, 0x00


	//----- nvinfo : EIATTR_KPARAM_INFO
	.align		4
.L_15:
        /*0048*/ 	.byte	0x04, 0x17
        /*004a*/ 	.short	(.L_17 - .L_16)
.L_16:
        /*004c*/ 	.word	0x00000000
        /*0050*/ 	.short	0x0001
        /*0052*/ 	.short	0x0008
        /*0054*/ 	.byte	0x00, 0xf5, 0x21, 0x00


	//----- nvinfo : EIATTR_KPARAM_INFO
	.align		4
.L_17:
        /*0058*/ 	.byte	0x04, 0x17
        /*005a*/ 	.short	(.L_19 - .L_18)
.L_18:
        /*005c*/ 	.word	0x00000000
        /*0060*/ 	.short	0x0000
        /*0062*/ 	.short	0x0000
        /*0064*/ 	.byte	0x00, 0xf5, 0x21, 0x00


	//----- nvinfo : EIATTR_SPARSE_MMA_MASK
	.align		4
.L_19:
        /*0068*/ 	.byte	0x03, 0x50
        /*006a*/ 	.short	0x0000


	//----- nvinfo : EIATTR_MAXREG_COUNT
	.align		4
        /*006c*/ 	.byte	0x03, 0x1b
        /*006e*/ 	.short	0x00ff


	//----- nvinfo : EIATTR_NUM_BARRIERS
	.align		4
        /*0070*/ 	.byte	0x02, 0x4c
        /*0072*/ 	.byte	0x01
	.zero		1


	//----- nvinfo : EIATTR_MERCURY_ISA_VERSION
	.align		4
        /*0074*/ 	.byte	0x03, 0x5f
        /*0076*/ 	.short	0x0101


	//----- nvinfo : EIATTR_VRC_CTA_INIT_COUNT
	.align		4
        /*0078*/ 	.byte	0x02, 0x4a
	.zero		1
	.zero		1


	//----- nvinfo : EIATTR_EXIT_INSTR_OFFSETS
	.align		4
        /*007c*/ 	.byte	0x04, 0x1c
        /*007e*/ 	.short	(.L_21 - .L_20)


	//   ....[0]....
.L_20:
        /*0080*/ 	.word	0x00001220


	//   ....[1]....
        /*0084*/ 	.word	0x000015c0


	//   ....[2]....
        /*0088*/ 	.word	0x00001770


	//   ....[3]....
        /*008c*/ 	.word	0x00001900


	//   ....[4]....
        /*0090*/ 	.word	0x00001a90


	//   ....[5]....
        /*0094*/ 	.word	0x00001c20


	//   ....[6]....
        /*0098*/ 	.word	0x00001db0


	//   ....[7]....
        /*009c*/ 	.word	0x00001f40


	//   ....[8]....
        /*00a0*/ 	.word	0x000020d0


	//   ....[9]....
        /*00a4*/ 	.word	0x000021d0


	//----- nvinfo : EIATTR_CRS_STACK_SIZE
	.align		4
.L_21:
        /*00a8*/ 	.byte	0x04, 0x1e
        /*00aa*/ 	.short	(.L_23 - .L_22)
.L_22:
        /*00ac*/ 	.word	0x00000000


	//----- nvinfo : EIATTR_CBANK_PARAM_SIZE
	.align		4
.L_23:
        /*00b0*/ 	.byte	0x03, 0x19
        /*00b2*/ 	.short	0x0030


	//----- nvinfo : EIATTR_PARAM_CBANK
	.align		4
        /*00b4*/ 	.byte	0x04, 0x0a
        /*00b6*/ 	.short	(.L_25 - .L_24)
	.align		4
.L_24:
        /*00b8*/ 	.word	index@(.nv.constant0._Z5gpuSWPPcS0_PPPiPS0_S1_S0_)
        /*00bc*/ 	.short	0x0380
        /*00be*/ 	.short	0x0030


	//----- nvinfo : EIATTR_SW_WAR
	.align		4
.L_25:
        /*00c0*/ 	.byte	0x04, 0x36
        /*00c2*/ 	.short	(.L_27 - .L_26)
.L_26:
        /*00c4*/ 	.word	0x00000008
.L_27:


//--------------------- .nv.callgraph             --------------------------
	.section	.nv.callgraph,"",@"SHT_CUDA_CALLGRAPH"
	.align	4
	.sectionentsize	8
	.align		4
        /*0000*/ 	.word	0x00000000
	.align		4
        /*0004*/ 	.word	0xffffffff
	.align		4
        /*0008*/ 	.word	0x00000000
	.align		4
        /*000c*/ 	.word	0xfffffffe
	.align		4
        /*0010*/ 	.word	0x00000000
	.align		4
        /*0014*/ 	.word	0xfffffffd
	.align		4
        /*0018*/ 	.word	0x00000000
	.align		4
        /*001c*/ 	.word	0xfffffffc


//--------------------- .text._Z5gpuSWPPcS0_PPPiPS0_S1_S0_ --------------------------
	.section	.text._Z5gpuSWPPcS0_PPPiPS0_S1_S0_,"ax",@progbits
	.align	128
        .global         _Z5gpuSWPPcS0_PPPiPS0_S1_S0_
        .type           _Z5gpuSWPPcS0_PPPiPS0_S1_S0_,@function
        .size           _Z5gpuSWPPcS0_PPPiPS0_S1_S0_,(.L_x_50 - _Z5gpuSWPPcS0_PPPiPS0_S1_S0_)
        .other          _Z5gpuSWPPcS0_PPPiPS0_S1_S0_,@"STO_CUDA_ENTRY STV_DEFAULT"
_Z5gpuSWPPcS0_PPPiPS0_S1_S0_:
.text._Z5gpuSWPPcS0_PPPiPS0_S1_S0_:
[----:B------:R-:W-:Y:S01]  /*0000*/  LDC R1, c[0x0][0x37c] ;  /* 0x0000df00ff017b82 */ /* 0x000fe20000000800 */
[----:B------:R-:W0:Y:S07]  /*0010*/  S2R R0, SR_CTAID.X ;  /* 0x0000000000007919 */ /* 0x000e2e0000002500 */
[----:B------:R-:W0:Y:S01]  /*0020*/  LDC.64 R2, c[0x0][0x390] ;  /* 0x0000e400ff027b82 */ /* 0x000e220000000a00 */
[----:B------:R-:W1:Y:S07]  /*0030*/  LDCU.64 UR6, c[0x0][0x358] ;  /* 0x00006b00ff0677ac */ /* 0x000e6e0008000a00 */
[----:B------:R-:W2:Y:S01]  /*0040*/  LDC.64 R4, c[0x0][0x398] ;  /* 0x0000e600ff047b82 */ /* 0x000ea20000000a00 */
[----:B0-----:R-:W-:-:S04]  /*0050*/  IMAD.WIDE.U32 R2, R0, 0x8, R2 ;  /* 0x0000000800027825 */ /* 0x001fc800078e0002 */
[----:B--2---:R-:W-:Y:S02]  /*0060*/  IMAD.WIDE.U32 R4, R0, 0x8, R4 ;  /* 0x0000000800047825 */ /* 0x004fe400078e0004 */
[----:B-1----:R-:W2:Y:S04]  /*0070*/  LDG.E.64 R2, desc[UR6][R2.64] ;  /* 0x0000000602027981 */ /* 0x002ea8000c1e1b00 */
[----:B------:R-:W3:Y:S01]  /*0080*/  LDG.E.64 R4, desc[UR6][R4.64] ;  /* 0x0000000604047981 */ /* 0x000ee2000c1e1b00 */
[----:B------:R-:W-:Y:S01]  /*0090*/  UMOV UR4, URZ ;  /* 0x000000ff00047c82 */ /* 0x000fe20008000000 */
[----:B------:R-:W0:Y:S01]  /*00a0*/  S2R R15, SR_TID.X ;  /* 0x00000000000f7919 */ /* 0x000e220000002100 */
[----:B--2---:R-:W-:Y:S02]  /*00b0*/  IADD3 R6, P0, PT, R2, 0x40, RZ ;  /* 0x0000004002067810 */ /* 0x004fe40007f1e0ff */
[----:B---3--:R-:W-:-:S03]  /*00c0*/  IADD3 R14, P1, PT, R4, 0x40, RZ ;  /* 0x00000040040e7810 */ /* 0x008fc60007f3e0ff */
[----:B------:R-:W-:Y:S02]  /*00d0*/  IMAD.X R7, RZ, RZ, R3, P0 ;  /* 0x000000ffff077224 */ /* 0x000fe400000e0603 */
[----:B0-----:R-:W-:-:S08]  /*00e0*/  IMAD.X R19, RZ, RZ, R5, P1 ;  /* 0x000000ffff137224 */ /* 0x001fd000008e0605 */
.L_x_0:
[----:B------:R-:W2:Y:S02]  /*00f0*/  LDG.E.64 R8, desc[UR6][R6.64+-0x40] ;  /* 0xffffc00606087981 */ /* 0x000ea4000c1e1b00 */
[----:B--2---:R-:W-:-:S04]  /*0100*/  IMAD.WIDE.U32 R10, R15, 0x4, R8 ;  /* 0x000000040f0a7825 */ /* 0x004fc800078e0008 */
[----:B------:R-:W-:Y:S01]  /*0110*/  IMAD.MOV.U32 R8, RZ, RZ, R14 ;  /* 0x000000ffff087224 */ /* 0x000fe200078e000e */
[----:B------:R0:W-:Y:S01]  /*0120*/  STG.E desc[UR6][R10.64], RZ ;  /* 0x000000ff0a007986 */ /* 0x0001e2000c101906 */
[----:B------:R-:W-:-:S05]  /*0130*/  IMAD.MOV.U32 R9, RZ, RZ, R19 ;  /* 0x000000ffff097224 */ /* 0x000fca00078e0013 */
[----:B-1----:R-:W2:Y:S02]  /*0140*/  LDG.E.64 R12, desc[UR6][R8.64+-0x40] ;  /* 0xffffc006080c7981 */ /* 0x002ea4000c1e1b00 */
[----:B--2---:R-:W-:-:S05]  /*0150*/  IADD3 R18, P0, PT, R12, R15, RZ ;  /* 0x0000000f0c127210 */ /* 0x004fca0007f1e0ff */
[----:B------:R-:W-:-:S05]  /*0160*/  IMAD.X R19, RZ, RZ, R13, P0 ;  /* 0x000000ffff137224 */ /* 0x000fca00000e060d */
[----:B------:R1:W-:Y:S04]  /*0170*/  STG.E.U8 desc[UR6][R18.64], RZ ;  /* 0x000000ff12007986 */ /* 0x0003e8000c101106 */
[----:B------:R-:W2:Y:S02]  /*0180*/  LDG.E.64 R12, desc[UR6][R6.64+-0x38] ;  /* 0xffffc806060c7981 */ /* 0x000ea4000c1e1b00 */
[----:B--2---:R-:W-:-:S05]  /*0190*/  IMAD.WIDE.U32 R12, R15, 0x4, R12 ;  /* 0x000000040f0c7825 */ /* 0x004fca00078e000c */
[----:B------:R2:W-:Y:S04]  /*01a0*/  STG.E desc[UR6][R12.64], RZ ;  /* 0x000000ff0c007986 */ /* 0x0005e8000c101906 */
[----:B------:R-:W3:Y:S02]  /*01b0*/  LDG.E.64 R16, desc[UR6][R8.64+-0x38] ;  /* 0xffffc80608107981 */ /* 0x000ee4000c1e1b00 */
[----:B---3--:R-:W-:-:S05]  /*01c0*/  IADD3 R20, P0, PT, R16, R15, RZ ;  /* 0x0000000f10147210 */ /* 0x008fca0007f1e0ff */
[----:B------:R-:W-:-:S05]  /*01d0*/  IMAD.X R21, RZ, RZ, R17, P0 ;  /* 0x000000ffff157224 */ /* 0x000fca00000e0611 */
[----:B------:R3:W-:Y:S04]  /*01e0*/  STG.E.U8 desc[UR6][R20.64], RZ ;  /* 0x000000ff14007986 */ /* 0x0007e8000c101106 */
[----:B0-----:R-:W4:Y:S02]  /*01f0*/  LDG.E.64 R10, desc[UR6][R6.64+-0x30] ;  /* 0xffffd006060a7981 */ /* 0x001f24000c1e1b00 */
[----:B----4-:R-:W-:-:S05]  /*0200*/  IMAD.WIDE.U32 R10, R15, 0x4, R10 ;  /* 0x000000040f0a7825 */ /* 0x010fca00078e000a */
[----:B------:R0:W-:Y:S04]  /*0210*/  STG.E desc[UR6][R10.64], RZ ;  /* 0x000000ff0a007986 */ /* 0x0001e8000c101906 */
[----:B------:R-:W1:Y:S02]  /*0220*/  LDG.E.64 R16, desc[UR6][R8.64+-0x30] ;  /* 0xffffd00608107981 */ /* 0x000e64000c1e1b00 */
[----:B-1----:R-:W-:-:S05]  /*0230*/  IADD3 R18, P0, PT, R16, R15, RZ ;  /* 0x0000000f10127210 */ /* 0x002fca0007f1e0ff */
[----:B------:R-:W-:-:S05]  /*0240*/  IMAD.X R19, RZ, RZ, R17, P0 ;  /* 0x000000ffff137224 */ /* 0x000fca00000e0611 */
[----:B------:R1:W-:Y:S04]  /*0250*/  STG.E.U8 desc[UR6][R18.64], RZ ;  /* 0x000000ff12007986 */ /* 0x0003e8000c101106 */
[----:B--2---:R-:W2:Y:S02]  /*0260*/  LDG.E.64 R12, desc[UR6][R6.64+-0x28] ;  /* 0xffffd806060c7981 */ /* 0x004ea4000c1e1b00 */
        /* <DEDUP_REMOVED lines=10> */
[----:B-1----:R-:W-:-:S04]  /*0310*/  IADD3 R18, P0, PT, R16, R15, RZ ;  /* 0x0000000f10127210 */ /* 0x002fc80007f1e0ff */
[----:B------:R-:W-:-:S05]  /*0320*/  IADD3.X R19, PT, PT, RZ, R17, RZ, P0, !PT ;  /* 0x00000011ff137210 */ /* 0x000fca00007fe4ff */
        /* <DEDUP_REMOVED lines=61> */
[----:B---3--:R-:W-:-:S04]  /*0700*/  IADD3 R20, P0, PT, R16, R15, RZ ;  /* 0x0000000f10147210 */ /* 0x008fc80007f1e0ff */
[----:B------:R-:W-:-:S05]  /*0710*/  IADD3.X R21, PT, PT, RZ, R17, RZ, P0, !PT ;  /* 0x00000011ff157210 */ /* 0x000fca00007fe4ff */
[----:B------:R-:W-:Y:S04]  /*0720*/  STG.E.U8 desc[UR6][R20.64], RZ ;  /* 0x000000ff14007986 */ /* 0x000fe8000c101106 */
[----:B0-----:R-:W3:Y:S02]  /*0730*/  LDG.E.64 R10, desc[UR6][R6.64+0x30] ;  /* 0x00003006060a7981 */ /* 0x001ee4000c1e1b00 */
[----:B---3--:R-:W-:-:S05]  /*0740*/  IMAD.WIDE.U32 R10, R15, 0x4, R10 ;  /* 0x000000040f0a7825 */ /* 0x008fca00078e000a */
[----:B------:R-:W-:Y:S04]  /*0750*/  STG.E desc[UR6][R10.64], RZ ;  /* 0x000000ff0a007986 */ /* 0x000fe8000c101906 */
[----:B------:R-:W1:Y:S02]  /*0760*/  LDG.E.64 R16, desc[UR6][R8.64+0x30] ;  /* 0x0000300608107981 */ /* 0x000e64000c1e1b00 */
[----:B-1----:R-:W-:-:S05]  /*0770*/  IADD3 R18, P0, PT, R16, R15, RZ ;  /* 0x0000000f10127210 */ /* 0x002fca0007f1e0ff */
[----:B------:R-:W-:-:S05]  /*0780*/  IMAD.X R19, RZ, RZ, R17, P0 ;  /* 0x000000ffff137224 */ /* 0x000fca00000e0611 */
[----:B------:R0:W-:Y:S04]  /*0790*/  STG.E.U8 desc[UR6][R18.64], RZ ;  /* 0x000000ff12007986 */ /* 0x0001e8000c101106 */
[----:B--2---:R-:W2:Y:S02]  /*07a0*/  LDG.E.64 R12, desc[UR6][R6.64+0x38] ;  /* 0x00003806060c7981 */ /* 0x004ea4000c1e1b00 */
[----:B--2---:R-:W-:-:S05]  /*07b0*/  IMAD.WIDE.U32 R12, R15, 0x4, R12 ;  /* 0x000000040f0c7825 */ /* 0x004fca00078e000c */
[----:B------:R1:W-:Y:S04]  /*07c0*/  STG.E desc[UR6][R12.64], RZ ;  /* 0x000000ff0c007986 */ /* 0x0003e8000c101906 */
[----:B------:R-:W2:Y:S01]  /*07d0*/  LDG.E.64 R16, desc[UR6][R8.64+0x38] ;  /* 0x0000380608107981 */ /* 0x000ea2000c1e1b00 */
[----:B------:R-:W-:Y:S01]  /*07e0*/  UIADD3 UR4, UPT, UPT, UR4, 0x10, URZ ;  /* 0x0000001004047890 */ /* 0x000fe2000fffe0ff */
[----:B------:R-:W-:-:S03]  /*07f0*/  IADD3 R14, P1, PT, R8, 0x80, RZ ;  /* 0x00000080080e7810 */ /* 0x000fc60007f3e0ff */
[----:B------:R-:W-:Y:S02]  /*0800*/  UISETP.NE.AND UP0, UPT, UR4, 0x200, UPT ;  /* 0x000002000400788c */ /* 0x000fe4000bf05270 */
[----:B0-----:R-:W-:Y:S01]  /*0810*/  IMAD.X R19, RZ, RZ, R9, P1 ;  /* 0x000000ffff137224 */ /* 0x001fe200008e0609 */
[----:B--2---:R-:W-:-:S05]  /*0820*/  IADD3 R16, P0, PT, R16, R15, RZ ;  /* 0x0000000f10107210 */ /* 0x004fca0007f1e0ff */
[----:B------:R-:W-:Y:S01]  /*0830*/  IMAD.X R17, RZ, RZ, R17, P0 ;  /* 0x000000ffff117224 */ /* 0x000fe200000e0611 */
[----:B------:R-:W-:-:S04]  /*0840*/  IADD3 R6, P0, PT, R6, 0x80, RZ ;  /* 0x0000008006067810 */ /* 0x000fc80007f1e0ff */
[----:B------:R1:W-:Y:S01]  /*0850*/  STG.E.U8 desc[UR6][R16.64], RZ ;  /* 0x000000ff10007986 */ /* 0x0003e2000c101106 */
[----:B------:R-:W-:Y:S01]  /*0860*/  IMAD.X R7, RZ, RZ, R7, P0 ;  /* 0x000000ffff077224 */ /* 0x000fe200000e0607 */
[----:B------:R-:W-:Y:S07]  /*0870*/  BRA.U UP0, `(.L_x_0) ;  /* 0xfffffff9001c7547 */ /* 0x000fee000b83ffff */
[----:B------:R-:W0:Y:S01]  /*0880*/  LDC.64 R10, c[0x0][0x380] ;  /* 0x0000e000ff0a7b82 */ /* 0x000e220000000a00 */
[----:B------:R-:W-:Y:S01]  /*0890*/  IMAD.MOV.U32 R14, RZ, RZ, 0x1 ;  /* 0x00000001ff0e7424 */ /* 0x000fe200078e00ff */
[----:B------:R-:W-:Y:S01]  /*08a0*/  UMOV UR4, 0x1 ;  /* 0x0000000100047882 */ /* 0x000fe20000000000 */
[----:B------:R-:W-:-:S04]  /*08b0*/  IMAD.WIDE.U32 R6, R15, 0x8, R2 ;  /* 0x000000080f067825 */ /* 0x000fc800078e0002 */
[----:B------:R-:W-:Y:S01]  /*08c0*/  IMAD.WIDE.U32 R8, R15, 0x8, R4 ;  /* 0x000000080f087825 */ /* 0x000fe200078e0004 */
[----:B-1----:R-:W1:Y:S03]  /*08d0*/  LDC.64 R12, c[0x0][0x388] ;  /* 0x0000e200ff0c7b82 */ /* 0x002e660000000a00 */
[----:B0-----:R-:W-:-:S04]  /*08e0*/  IMAD.WIDE.U32 R10, R0, 0x8, R10 ;  /* 0x00000008000a7825 */ /* 0x001fc800078e000a */
[----:B-1----:R-:W-:-:S07]  /*08f0*/  IMAD.WIDE.U32 R12, R0, 0x8, R12 ;  /* 0x00000008000c7825 */ /* 0x002fce00078e000c */
.L_x_11:
[----:B------:R-:W-:Y:S01]  /*0900*/  ISETP.GT.AND P0, PT, R14, 0x200, PT ;  /* 0x000002000e00780c */ /* 0x000fe20003f04270 */
[----:B------:R-:W-:Y:S03]  /*0910*/  BSSY.RECONVERGENT B0, `(.L_x_1) ;  /* 0x000002d000007945 */ /* 0x000fe60003800200 */
[----:B------:R-:W-:-:S13]  /*0920*/  ISETP.GE.U32.OR P0, PT, R15, UR4, P0 ;  /* 0x000000040f007c0c */ /* 0x000fda0008706470 */
[----:B01----:R-:W-:Y:S05]  /*0930*/  @P0 BRA `(.L_x_2) ;  /* 0x0000000000a80947 */ /* 0x003fea0003800000 */
[----:B------:R-:W2:Y:S04]  /*0940*/  LDG.E.64 R22, desc[UR6][R10.64] ;  /* 0x000000060a167981 */ /* 0x000ea8000c1e1b00 */
[----:B------:R-:W3:Y:S04]  /*0950*/  LDG.E.64 R20, desc[UR6][R12.64] ;  /* 0x000000060c147981 */ /* 0x000ee8000c1e1b00 */
[----:B------:R-:W4:Y:S04]  /*0960*/  LDG.E.64 R18, desc[UR6][R6.64] ;  /* 0x0000000606127981 */ /* 0x000f28000c1e1b00 */
[----:B------:R-:W5:Y:S04]  /*0970*/  LDG.E.64 R16, desc[UR6][R6.64+0x8] ;  /* 0x0000080606107981 */ /* 0x000f68000c1e1b00 */
[----:B------:R-:W5:Y:S01]  /*0980*/  LDG.E.64 R26, desc[UR6][R8.64+0x8] ;  /* 0x00000806081a7981 */ /* 0x000f62000c1e1b00 */
[----:B--2---:R-:W-:-:S02]  /*0990*/  IADD3 R24, P0, PT, R22, R15, RZ ;  /* 0x0000000f16187210 */ /* 0x004fc40007f1e0ff */
[----:B------:R-:W-:-:S03]  /*09a0*/  SHF.R.S32.HI R22, RZ, 0x1f, R14 ;  /* 0x0000001fff167819 */ /* 0x000fc6000001140e */
[----:B------:R-:W-:Y:S01]  /*09b0*/  IMAD.X R25, RZ, RZ, R23, P0 ;  /* 0x000000ffff197224 */ /* 0x000fe200000e0617 */
[----:B---3--:R-:W-:-:S04]  /*09c0*/  IADD3 R20, P0, PT, R14, R20, RZ ;  /* 0x000000140e147210 */ /* 0x008fc80007f1e0ff */
[----:B------:R-:W2:Y:S01]  /*09d0*/  LDG.E.U8 R24, desc[UR6][R24.64] ;  /* 0x0000000618187981 */ /* 0x000ea2000c1e1100 */
[----:B------:R-:W-:-:S06]  /*09e0*/  IMAD.X R21, R21, 0x1, R22, P0 ;  /* 0x0000000115157824 */ /* 0x000fcc00000e0616 */
[----:B------:R-:W2:Y:S01]  /*09f0*/  LDG.E.U8 R21, desc[UR6][R20.64+-0x1] ;  /* 0xffffff0614157981 */ /* 0x000ea2000c1e1100 */
[----:B----4-:R-:W-:-:S04]  /*0a00*/  IMAD.WIDE R18, R14, 0x4, R18 ;  /* 0x000000040e127825 */ /* 0x010fc800078e0212 */
[----:B-----5:R-:W-:Y:S01]  /*0a10*/  IMAD.WIDE R16, R14, 0x4, R16 ;  /* 0x000000040e107825 */ /* 0x020fe200078e0210 */
[----:B------:R-:W3:Y:S04]  /*0a20*/  LDG.E R23, desc[UR6][R18.64+-0x4] ;  /* 0xfffffc0612177981 */ /* 0x000ee8000c1e1900 */
[----:B------:R0:W4:Y:S04]  /*0a30*/  LDG.E R28, desc[UR6][R18.64] ;  /* 0x00000006121c7981 */ /* 0x000128000c1e1900 */
[----:B------:R-:W5:Y:S01]  /*0a40*/  LDG.E R16, desc[UR6][R16.64+-0x4] ;  /* 0xfffffc0610107981 */ /* 0x000f62000c1e1900 */
[----:B------:R-:W-:Y:S01]  /*0a50*/  BSSY.RECONVERGENT B1, `(.L_x_3) ;  /* 0x0000013000017945 */ /* 0x000fe20003800200 */
[----:B0-----:R-:W-:-:S05]  /*0a60*/  IADD3 R18, P2, PT, R26, R14, RZ ;  /* 0x0000000e1a127210 */ /* 0x001fca0007f5e0ff */
[----:B------:R-:W-:Y:S01]  /*0a70*/  IMAD.X R19, R27, 0x1, R22, P2 ;  /* 0x000000011b137824 */ /* 0x000fe200010e0616 */
[----:B--2---:R-:W-:Y:S01]  /*0a80*/  ISETP.NE.AND P3, PT, R24, R21, PT ;  /* 0x000000151800720c */ /* 0x004fe20003f65270 */
[----:B---3--:R-:W-:Y:S02]  /*0a90*/  VIADD R29, R23, 0x1 ;  /* 0x00000001171d7836 */ /* 0x008fe40000000000 */
[----:B----4-:R-:W-:-:S10]  /*0aa0*/  VIADD R28, R28, 0xfffffffe ;  /* 0xfffffffe1c1c7836 */ /* 0x010fd40000000000 */
[----:B------:R-:W-:Y:S01]  /*0ab0*/  @P3 IADD3 R29, PT, PT, R23, -0x1, RZ ;  /* 0xffffffff171d3810 */ /* 0x000fe20007ffe0ff */
[----:B-----5:R-:W-:-:S03]  /*0ac0*/  VIADD R20, R16, 0xfffffffe ;  /* 0xfffffffe10147836 */ /* 0x020fc60000000000 */
[----:B------:R-:W-:-:S04]  /*0ad0*/  VIMNMX R21, PT, PT, R28, R29, !PT ;  /* 0x0000001d1c157248 */ /* 0x000fc80007fe0100 */
[----:B------:R-:W-:-:S04]  /*0ae0*/  VIMNMX.RELU R20, P0, P0, R20, R21, !PT ;  /* 0x0000001514147248 */ /* 0x000fc80007801100 */
[----:B------:R-:W-:-:S13]  /*0af0*/  ISETP.NE.AND P1, PT, R20, R29, PT ;  /* 0x0000001d1400720c */ /* 0x000fda0003f25270 */
[----:B------:R-:W-:-:S05]  /*0b00*/  @!P1 IMAD.MOV.U32 R16, RZ, RZ, 0x1 ;  /* 0x00000001ff109424 */ /* 0x000fca00078e00ff */
[----:B------:R-:W-:-:S04]  /*0b10*/  @!P1 SEL R16, R16, 0x2, !P3 ;  /* 0x0000000210109807 */ /* 0x000fc80005800000 */
[----:B------:R-:W-:Y:S01]  /*0b20*/  @!P1 PRMT R17, R16, 0x7610, R17 ;  /* 0x0000761010119816 */ /* 0x000fe20000000011 */
[----:B------:R-:W-:Y:S06]  /*0b30*/  @!P1 BRA `(.L_x_4) ;  /* 0x0000000000109947 */ /* 0x000fec0003800000 */
[----:B------:R-:W-:Y:S01]  /*0b40*/  ISETP.NE.AND P1, PT, R20, R28, PT ;  /* 0x0000001c1400720c */ /* 0x000fe20003f25270 */
[----:B------:R-:W-:-:S12]  /*0b50*/  IMAD.MOV.U32 R17, RZ, RZ, 0x3 ;  /* 0x00000003ff117424 */ /* 0x000fd800078e00ff */
[----:B------:R-:W-:-:S04]  /*0b60*/  @P1 SEL R16, RZ, 0x4, !P0 ;  /* 0x00000004ff101807 */ /* 0x000fc80004000000 */
[----:B------:R-:W-:-:S07]  /*0b70*/  @P1 PRMT R17, R16, 0x7610, R17 ;  /* 0x0000761010111816 */ /* 0x000fce0000000011 */
.L_x_4:
[----:B------:R-:W-:Y:S05]  /*0b80*/  BSYNC.RECONVERGENT B1 ;  /* 0x0000000000017941 */ /* 0x000fea0003800200 */
.L_x_3:
[----:B------:R0:W-:Y:S04]  /*0b90*/  STG.E.U8 desc[UR6][R18.64], R17 ;  /* 0x0000001112007986 */ /* 0x0001e8000c101106 */
[----:B0-----:R-:W2:Y:S02]  /*0ba0*/  LDG.E.64 R16, desc[UR6][R6.64+0x8] ;  /* 0x0000080606107981 */ /* 0x001ea4000c1e1b00 */
[----:B--2---:R-:W-:-:S04]  /*0bb0*/  IMAD.WIDE R16, R14, 0x4, R16 ;  /* 0x000000040e107825 */ /* 0x004fc800078e0210 */
[----:B------:R-:W-:Y:S01]  /*0bc0*/  VIADD R14, R14, 0x1 ;  /* 0x000000010e0e7836 */ /* 0x000fe20000000000 */
[----:B------:R0:W-:Y:S06]  /*0bd0*/  STG.E desc[UR6][R16.64], R20 ;  /* 0x0000001410007986 */ /* 0x0001ec000c101906 */
.L_x_2:
[----:B------:R-:W-:Y:S05]  /*0be0*/  BSYNC.RECONVERGENT B0 ;  /* 0x0000000000007941 */ /* 0x000fea0003800200 */
.L_x_1:
[----:B------:R-:W-:Y:S01]  /*0bf0*/  BAR.SYNC.DEFER_BLOCKING 0x0 ;  /* 0x0000000000007b1d */ /* 0x000fe20000010000 */
[----:B------:R-:W-:-:S09]  /*0c00*/  UISETP.NE.AND UP0, UPT, UR4, 0x3ff, UPT ;  /* 0x000003ff0400788c */ /* 0x000fd2000bf05270 */
[----:B------:R-:W-:Y:S05]  /*0c10*/  BRA.U !UP0, `(.L_x_5) ;  /* 0x0000000108c87547 */ /* 0x000fea000b800000 */
[----:B------:R-:W-:Y:S01]  /*0c20*/  ISETP.GT.AND P0, PT, R14, 0x200, PT ;  /* 0x000002000e00780c */ /* 0x000fe20003f04270 */
[----:B------:R-:W-:Y:S03]  /*0c30*/  BSSY.RECONVERGENT B0, `(.L_x_6) ;  /* 0x000002d000007945 */ /* 0x000fe60003800200 */
[----:B------:R-:W-:-:S13]  /*0c40*/  ISETP.GT.U32.OR P0, PT, R15, UR4, P0 ;  /* 0x000000040f007c0c */ /* 0x000fda0008704470 */
[----:B------:R-:W-:Y:S05]  /*0c50*/  @P0 BRA `(.L_x_7) ;  /* 0x0000000000a80947 */ /* 0x000fea0003800000 */
[----:B0-----:R-:W2:Y:S04]  /*0c60*/  LDG.E.64 R20, desc[UR6][R10.64] ;  /* 0x000000060a147981 */ /* 0x001ea8000c1e1b00 */
[----:B------:R-:W3:Y:S04]  /*0c70*/  LDG.E.64 R24, desc[UR6][R12.64] ;  /* 0x000000060c187981 */ /* 0x000ee8000c1e1b00 */
[----:B------:R-:W4:Y:S04]  /*0c80*/  LDG.E.64 R16, desc[UR6][R6.64] ;  /* 0x0000000606107981 */ /* 0x000f28000c1e1b00 */
[----:B------:R-:W5:Y:S01]  /*0c90*/  LDG.E.64 R18, desc[UR6][R6.64+0x8] ;  /* 0x0000080606127981 */ /* 0x000f62000c1e1b00 */
[----:B------:R-:W-:-:S02]  /*0ca0*/  SHF.R.S32.HI R22, RZ, 0x1f, R14 ;  /* 0x0000001fff167819 */ /* 0x000fc4000001140e */
[----:B--2---:R-:W-:-:S05]  /*0cb0*/  IADD3 R20, P0, PT, R20, R15, RZ ;  /* 0x0000000f14147210 */ /* 0x004fca0007f1e0ff */
        /* <DEDUP_REMOVED lines=8> */
[----:B------:R-:W4:Y:S04]  /*0d40*/  LDG.E R26, desc[UR6][R16.64] ;  /* 0x00000006101a7981 */ /* 0x000f28000c1e1900 */
[----:B------:R-:W5:Y:S01]  /*0d50*/  LDG.E R18, desc[UR6][R18.64+-0x4] ;  /* 0xfffffc0612127981 */ /* 0x000f62000c1e1900 */
[----:B------:R-:W-:Y:S01]  /*0d60*/  BSSY.RECONVERGENT B1, `(.L_x_8) ;  /* 0x0000011000017945 */ /* 0x000fe20003800200 */
[----:B--2---:R-:W-:-:S02]  /*0d70*/  ISETP.NE.AND P1, PT, R20, R25, PT ;  /* 0x000000191400720c */ /* 0x004fc40003f25270 */
[----:B---3--:R-:W-:Y:S01]  /*0d80*/  IADD3 R27, PT, PT, R23, 0x1, RZ ;  /* 0x00000001171b7810 */ /* 0x008fe20007ffe0ff */
[----:B----4-:R-:W-:-:S10]  /*0d90*/  VIADD R26, R26, 0xfffffffe ;  /* 0xfffffffe1a1a7836 */ /* 0x010fd40000000000 */
[----:B------:R-:W-:Y:S02]  /*0da0*/  @P1 VIADD R27, R23, 0xffffffff ;  /* 0xffffffff171b1836 */ /* 0x000fe40000000000 */
[----:B-----5:R-:W-:-:S03]  /*0db0*/  VIADD R20, R18, 0xfffffffe ;  /* 0xfffffffe12147836 */ /* 0x020fc60000000000 */
[----:B------:R-:W-:-:S04]  /*0dc0*/  VIMNMX R21, PT, PT, R26, R27, !PT ;  /* 0x0000001b1a157248 */ /* 0x000fc80007fe0100 */
[----:B------:R-:W-:-:S04]  /*0dd0*/  VIMNMX.RELU R20, P2, P2, R20, R21, !PT ;  /* 0x0000001514147248 */ /* 0x000fc80007a41100 */
[----:B------:R-:W-:-:S13]  /*0de0*/  ISETP.NE.AND P0, PT, R20, R27, PT ;  /* 0x0000001b1400720c */ /* 0x000fda0003f05270 */
[----:B------:R-:W-:Y:S05]  /*0df0*/  @!P0 BRA `(.L_x_9) ;  /* 0x0000000000148947 */ /* 0x000fea0003800000 */
[----:B------:R-:W-:Y:S01]  /*0e00*/  ISETP.NE.AND P0, PT, R20, R26, PT ;  /* 0x0000001a1400720c */ /* 0x000fe20003f05270 */
[----:B------:R-:W-:-:S12]  /*0e10*/  IMAD.MOV.U32 R21, RZ, RZ, 0x3 ;  /* 0x00000003ff157424 */ /* 0x000fd800078e00ff */
[----:B------:R-:W-:Y:S05]  /*0e20*/  @!P0 BRA `(.L_x_10) ;  /* 0x0000000000108947 */ /* 0x000fea0003800000 */
[----:B------:R-:W-:Y:S01]  /*0e30*/  SEL R21, RZ, 0x4, !P2 ;  /* 0x00000004ff157807 */ /* 0x000fe20005000000 */
[----:B------:R-:W-:Y:S06]  /*0e40*/  BRA `(.L_x_10) ;  /* 0x0000000000087947 */ /* 0x000fec0003800000 */
.L_x_9:
[----:B------:R-:W-:-:S05]  /*0e50*/  IMAD.MOV.U32 R21, RZ, RZ, 0x1 ;  /* 0x00000001ff157424 */ /* 0x000fca00078e00ff */
[----:B------:R-:W-:-:S07]  /*0e60*/  SEL R21, R21, 0x2, !P1 ;  /* 0x0000000215157807 */ /* 0x000fce0004800000 */
.L_x_10:
[----:B------:R-:W-:Y:S05]  /*0e70*/  BSYNC.RECONVERGENT B1 ;  /* 0x0000000000017941 */ /* 0x000fea0003800200 */
.L_x_8:
[----:B------:R-:W2:Y:S02]  /*0e80*/  LDG.E.64 R16, desc[UR6][R8.64+0x8] ;  /* 0x0000080608107981 */ /* 0x000ea4000c1e1b00 */
[----:B--2---:R-:W-:-:S05]  /*0e90*/  IADD3 R18, P0, PT, R16, R14, RZ ;  /* 0x0000000e10127210 */ /* 0x004fca0007f1e0ff */
[----:B------:R-:W-:-:S05]  /*0ea0*/  IMAD.X R19, R17, 0x1, R22, P0 ;  /* 0x0000000111137824 */ /* 0x000fca00000e0616 */
[----:B------:R1:W-:Y:S04]  /*0eb0*/  STG.E.U8 desc[UR6][R18.64], R21 ;  /* 0x0000001512007986 */ /* 0x0003e8000c101106 */
[----:B------:R-:W2:Y:S02]  /*0ec0*/  LDG.E.64 R16, desc[UR6][R6.64+0x8] ;  /* 0x0000080606107981 */ /* 0x000ea4000c1e1b00 */
[----:B--2---:R-:W-:-:S04]  /*0ed0*/  IMAD.WIDE R16, R14, 0x4, R16 ;  /* 0x000000040e107825 */ /* 0x004fc800078e0210 */
[----:B------:R-:W-:Y:S01]  /*0ee0*/  VIADD R14, R14, 0x1 ;  /* 0x000000010e0e7836 */ /* 0x000fe20000000000 */
[----:B------:R1:W-:Y:S06]  /*0ef0*/  STG.E desc[UR6][R16.64], R20 ;  /* 0x0000001410007986 */ /* 0x0003ec000c101906 */
.L_x_7:
[----:B------:R-:W-:Y:S05]  /*0f00*/  BSYNC.RECONVERGENT B0 ;  /* 0x0000000000007941 */ /* 0x000fea0003800200 */
.L_x_6:
[----:B------:R-:W-:Y:S01]  /*0f10*/  BAR.SYNC.DEFER_BLOCKING 0x0 ;  /* 0x0000000000007b1d */ /* 0x000fe20000010000 */
[----:B------:R-:W-:-:S05]  /*0f20*/  UIADD3 UR4, UPT, UPT, UR4, 0x2, URZ ;  /* 0x0000000204047890 */ /* 0x000fca000fffe0ff */
[----:B------:R-:W-:Y:S07]  /*0f30*/  BRA `(.L_x_11) ;  /* 0xfffffff800707947 */ /* 0x000fee000383ffff */
.L_x_5:
[----:B------:R-:W2:Y:S01]  /*0f40*/  LDG.E.64 R6, desc[UR6][R6.64] ;  /* 0x0000000606067981 */ /* 0x000ea2000c1e1b00 */
[----:B------:R-:W1:Y:S01]  /*0f50*/  S2R R12, SR_CgaCtaId ;  /* 0x00000000000c7919 */ /* 0x000e620000008800 */
[----:B------:R-:W-:-:S04]  /*0f60*/  MOV R8, 0x400 ;  /* 0x0000040000087802 */ /* 0x000fc80000000f00 */
[----:B------:R-:W-:Y:S01]  /*0f70*/  IADD3 R9, PT, PT, R8, 0x800, RZ ;  /* 0x0000080008097810 */ /* 0x000fe20007ffe0ff */
[----:B--2---:R2:W3:Y:S01]  /*0f80*/  LDG.E R11, desc[UR6][R6.64+0x4] ;  /* 0x00000406060b7981 */ /* 0x0044e2000c1e1900 */
[C---:B-1----:R-:W-:Y:S01]  /*0f90*/  LEA R10, R12.reuse, R8, 0x18 ;  /* 0x000000080c0a7211 */ /* 0x042fe200078ec0ff */
[----:B------:R-:W-:Y:S01]  /*0fa0*/  IMAD.MOV.U32 R14, RZ, RZ, -0x1 ;  /* 0xffffffffff0e7424 */ /* 0x000fe200078e00ff */
[----:B------:R-:W-:Y:S01]  /*0fb0*/  LEA R8, R12, R9, 0x18 ;  /* 0x000000090c087211 */ /* 0x000fe200078ec0ff */
[----:B------:R-:W-:Y:S02]  /*0fc0*/  IMAD.MOV.U32 R12, RZ, RZ, 0x4 ;  /* 0x00000004ff0c7424 */ /* 0x000fe400078e00ff */
[C---:B------:R-:W-:Y:S02]  /*0fd0*/  IMAD R10, R15.reuse, 0x4, R10 ;  /* 0x000000040f0a7824 */ /* 0x040fe400078e020a */
[----:B------:R-:W-:Y:S01]  /*0fe0*/  IMAD R9, R15, 0x4, R8 ;  /* 0x000000040f097824 */ /* 0x000fe200078e0208 */
[----:B--2---:R-:W-:-:S05]  /*0ff0*/  IADD3 R6, P0, PT, R6, 0x8, RZ ;  /* 0x0000000806067810 */ /* 0x004fca0007f1e0ff */
[----:B------:R-:W-:Y:S01]  /*1000*/  IMAD.X R7, RZ, RZ, R7, P0 ;  /* 0x000000ffff077224 */ /* 0x000fe200000e0607 */
[----:B---3--:R1:W-:Y:S04]  /*1010*/  STS [R10], R11 ;  /* 0x0000000b0a007388 */ /* 0x0083e80000000800 */
[----:B------:R1:W-:Y:S03]  /*1020*/  STS [R9], R14 ;  /* 0x0000000e09007388 */ /* 0x0003e60000000800 */
.L_x_13:
[----:B------:R-:W2:Y:S04]  /*1030*/  LDG.E R13, desc[UR6][R6.64+-0x4] ;  /* 0xfffffc06060d7981 */ /* 0x000ea8000c1e1900 */
[----:B0-----:R-:W3:Y:S04]  /*1040*/  LDG.E R17, desc[UR6][R6.64] ;  /* 0x0000000606117981 */ /* 0x001ee8000c1e1900 */
[----:B------:R-:W4:Y:S01]  /*1050*/  LDG.E R19, desc[UR6][R6.64+0x4] ;  /* 0x0000040606137981 */ /* 0x000f22000c1e1900 */
[----:B--2---:R-:W-:-:S13]  /*1060*/  ISETP.GT.AND P0, PT, R13, R11, PT ;  /* 0x0000000b0d00720c */ /* 0x004fda0003f04270 */
[----:B-1----:R-:W-:Y:S01]  /*1070*/  @P0 IMAD.MOV.U32 R11, RZ, RZ, R13 ;  /* 0x000000ffff0b0224 */ /* 0x002fe200078e000d */
[C---:B------:R-:W-:Y:S01]  /*1080*/  @P0 IADD3 R14, PT, PT, R12.reuse, -0x3, RZ ;  /* 0xfffffffd0c0e0810 */ /* 0x040fe20007ffe0ff */
[----:B------:R0:W-:Y:S03]  /*1090*/  @P0 STS [R10], R13 ;  /* 0x0000000d0a000388 */ /* 0x0001e60000000800 */
[----:B---3--:R-:W-:Y:S01]  /*10a0*/  ISETP.GT.AND P1, PT, R17, R11, PT ;  /* 0x0000000b1100720c */ /* 0x008fe20003f24270 */
[----:B------:R0:W-:Y:S01]  /*10b0*/  @P0 STS [R9], R14 ;  /* 0x0000000e09000388 */ /* 0x0001e20000000800 */
[----:B------:R-:W-:-:S11]  /*10c0*/  ISETP.NE.AND P0, PT, R12, 0x200, PT ;  /* 0x000002000c00780c */ /* 0x000fd60003f05270 */
[----:B------:R-:W-:Y:S01]  /*10d0*/  @P1 IMAD.MOV.U32 R11, RZ, RZ, R17 ;  /* 0x000000ffff0b1224 */ /* 0x000fe200078e0011 */
[----:B------:R0:W-:Y:S01]  /*10e0*/  @P1 STS [R10], R17 ;  /* 0x000000110a001388 */ /* 0x0001e20000000800 */
[----:B------:R-:W-:-:S03]  /*10f0*/  @P1 VIADD R16, R12, 0xfffffffe ;  /* 0xfffffffe0c101836 */ /* 0x000fc60000000000 */
[----:B----4-:R-:W-:Y:S02]  /*1100*/  ISETP.GT.AND P2, PT, R19, R11, PT ;  /* 0x0000000b1300720c */ /* 0x010fe40003f44270 */
[----:B------:R0:W-:Y:S11]  /*1110*/  @P1 STS [R9], R16 ;  /* 0x0000001009001388 */ /* 0x0001f60000000800 */
[----:B------:R-:W-:Y:S01]  /*1120*/  @P2 VIADD R18, R12, 0xffffffff ;  /* 0xffffffff0c122836 */ /* 0x000fe20000000000 */
[----:B------:R0:W-:Y:S01]  /*1130*/  @P2 STS [R10], R19 ;  /* 0x000000130a002388 */ /* 0x0001e20000000800 */
[----:B------:R-:W-:-:S03]  /*1140*/  @P2 IMAD.MOV.U32 R11, RZ, RZ, R19 ;  /* 0x000000ffff0b2224 */ /* 0x000fc600078e0013 */
[----:B------:R0:W-:Y:S01]  /*1150*/  @P2 STS [R9], R18 ;  /* 0x0000001209002388 */ /* 0x0001e20000000800 */
[----:B------:R-:W-:Y:S05]  /*1160*/  @!P0 BRA `(.L_x_12) ;  /* 0x0000000000248947 */ /* 0x000fea0003800000 */
[----:B0-----:R0:W2:Y:S02]  /*1170*/  LDG.E R13, desc[UR6][R6.64+0x8] ;  /* 0x00000806060d7981 */ /* 0x0010a4000c1e1900 */
[----:B0-----:R-:W-:-:S05]  /*1180*/  IADD3 R6, P1, PT, R6, 0x10, RZ ;  /* 0x0000001006067810 */ /* 0x001fca0007f3e0ff */
[----:B------:R-:W-:Y:S01]  /*1190*/  IMAD.X R7, RZ, RZ, R7, P1 ;  /* 0x000000ffff077224 */ /* 0x000fe200008e0607 */
[----:B--2---:R-:W-:-:S13]  /*11a0*/  ISETP.GT.AND P0, PT, R13, R11, PT ;  /* 0x0000000b0d00720c */ /* 0x004fda0003f04270 */
[----:B------:R-:W-:Y:S01]  /*11b0*/  @P0 STS [R10], R13 ;  /* 0x0000000d0a000388 */ /* 0x000fe20000000800 */
[----:B------:R-:W-:-:S03]  /*11c0*/  @P0 IMAD.MOV.U32 R11, RZ, RZ, R13 ;  /* 0x000000ffff0b0224 */ /* 0x000fc600078e000d */
[----:B------:R0:W-:Y:S02]  /*11d0*/  @P0 STS [R9], R12 ;  /* 0x0000000c09000388 */ /* 0x0001e40000000800 */
[----:B0-----:R-:W-:Y:S01]  /*11e0*/  VIADD R12, R12, 0x4 ;  /* 0x000000040c0c7836 */ /* 0x001fe20000000000 */
[----:B------:R-:W-:Y:S06]  /*11f0*/  BRA `(.L_x_13) ;  /* 0xfffffffc008c7947 */ /* 0x000fec000383ffff */
.L_x_12:
[----:B------:R-:W-:Y:S01]  /*1200*/  BAR.SYNC.DEFER_BLOCKING 0x0 ;  /* 0x0000000000007b1d */ /* 0x000fe20000010000 */
[----:B------:R-:W-:-:S13]  /*1210*/  ISETP.NE.AND P0, PT, R15, RZ, PT ;  /* 0x000000ff0f00720c */ /* 0x000fda0003f05270 */
[----:B------:R-:W-:Y:S05]  /*1220*/  @P0 EXIT ;  /* 0x000000000000094d */ /* 0x000fea0003800000 */
[----:B------:R-:W1:Y:S01]  /*1230*/  S2R R7, SR_CgaCtaId ;  /* 0x0000000000077919 */ /* 0x000e620000008800 */
[----:B------:R-:W-:Y:S01]  /*1240*/  MOV R6, 0x400 ;  /* 0x0000040000067802 */ /* 0x000fe20000000f00 */
[----:B0-----:R-:W-:Y:S01]  /*1250*/  IMAD.MOV.U32 R9, RZ, RZ, 0x1 ;  /* 0x00000001ff097424 */ /* 0x001fe200078e00ff */
[----:B------:R-:W-:Y:S02]  /*1260*/  MOV R10, 0xfffffffe ;  /* 0xfffffffe000a7802 */ /* 0x000fe40000000f00 */
[----:B-1----:R-:W-:Y:S01]  /*1270*/  LEA R16, R7, R6, 0x18 ;  /* 0x0000000607107211 */ /* 0x002fe200078ec0ff */
[----:B------:R-:W-:-:S04]  /*1280*/  IMAD.MOV.U32 R7, RZ, RZ, RZ ;  /* 0x000000ffff077224 */ /* 0x000fc800078e00ff */
[----:B------:R0:W1:Y:S03]  /*1290*/  LDS R6, [R16+0x800] ;  /* 0x0008000010067984 */ /* 0x0000660000000800 */
.L_x_15:
[C---:B------:R-:W-:Y:S02]  /*12a0*/  IMAD R11, R9.reuse, 0x4, R16 ;  /* 0x00000004090b7824 */ /* 0x040fe400078e0210 */
[C---:B--23--:R-:W-:Y:S02]  /*12b0*/  IMAD R12, R9.reuse, 0x4, R8 ;  /* 0x00000004090c7824 */ /* 0x04cfe400078e0208 */
[----:B------:R-:W-:Y:S01]  /*12c0*/  VIADD R14, R9, 0x3 ;  /* 0x00000003090e7836 */ /* 0x000fe20000000000 */
[----:B------:R-:W2:Y:S04]  /*12d0*/  LDS R13, [R11] ;  /* 0x000000000b0d7984 */ /* 0x000ea80000000800 */
[----:B------:R-:W3:Y:S01]  /*12e0*/  LDS R15, [R11+0x4] ;  /* 0x000004000b0f7984 */ /* 0x000ee20000000800 */
[----:B--2---:R-:W-:-:S13]  /*12f0*/  ISETP.GT.AND P0, PT, R13, R10, PT ;  /* 0x0000000a0d00720c */ /* 0x004fda0003f04270 */
[----:B------:R-:W-:Y:S01]  /*1300*/  @P0 IMAD.MOV.U32 R10, RZ, RZ, R13 ;  /* 0x000000ffff0a0224 */ /* 0x000fe200078e000d */
[----:B-1--4-:R-:W-:Y:S01]  /*1310*/  @P0 LDS R6, [R12] ;  /* 0x000000000c060984 */ /* 0x012fe20000000800 */
[----:B------:R-:W-:Y:S01]  /*1320*/  @P0 IMAD.MOV.U32 R7, RZ, RZ, R9 ;  /* 0x000000ffff070224 */ /* 0x000fe200078e0009 */
[----:B------:R-:W-:Y:S02]  /*1330*/  ISETP.NE.AND P0, PT, R14, 0x200, PT ;  /* 0x000002000e00780c */ /* 0x000fe40003f05270 */
[----:B------:R-:W1:Y:S01]  /*1340*/  LDS R13, [R11+0x8] ;  /* 0x000008000b0d7984 */ /* 0x000e620000000800 */
[----:B---3--:R-:W-:-:S13]  /*1350*/  ISETP.GT.AND P1, PT, R15, R10, PT ;  /* 0x0000000a0f00720c */ /* 0x008fda0003f24270 */
[----:B------:R-:W-:Y:S01]  /*1360*/  @P1 IMAD.MOV.U32 R10, RZ, RZ, R15 ;  /* 0x000000ffff0a1224 */ /* 0x000fe200078e000f */
[----:B------:R2:W3:Y:S01]  /*1370*/  @P1 LDS R6, [R12+0x4] ;  /* 0x000004000c061984 */ /* 0x0004e20000000800 */
[----:B------:R-:W-:-:S03]  /*1380*/  @P1 IADD3 R7, PT, PT, R9, 0x1, RZ ;  /* 0x0000000109071810 */ /* 0x000fc60007ffe0ff */
[----:B-1----:R-:W-:-:S13]  /*1390*/  ISETP.GT.AND P2, PT, R13, R10, PT ;  /* 0x0000000a0d00720c */ /* 0x002fda0003f44270 */
[----:B------:R2:W1:Y:S01]  /*13a0*/  @P2 LDS R6, [R12+0x8] ;  /* 0x000008000c062984 */ /* 0x0004620000000800 */
[----:B------:R-:W-:Y:S02]  /*13b0*/  @P2 IMAD.MOV.U32 R10, RZ, RZ, R13 ;  /* 0x000000ffff0a2224 */ /* 0x000fe400078e000d */
[----:B------:R-:W-:Y:S01]  /*13c0*/  @P2 VIADD R7, R9, 0x2 ;  /* 0x0000000209072836 */ /* 0x000fe20000000000 */
[----:B---3--:R-:W-:Y:S06]  /*13d0*/  @!P0 BRA `(.L_x_14) ;  /* 0x00000000001c8947 */ /* 0x008fec0003800000 */
[----:B------:R-:W3:Y:S01]  /*13e0*/  LDS R11, [R11+0xc] ;  /* 0x00000c000b0b7984 */ /* 0x000ee20000000800 */
[----:B------:R-:W-:Y:S01]  /*13f0*/  VIADD R9, R9, 0x4 ;  /* 0x0000000409097836 */ /* 0x000fe20000000000 */
[----:B---3--:R-:W-:-:S13]  /*1400*/  ISETP.GT.AND P0, PT, R11, R10, PT ;  /* 0x0000000a0b00720c */ /* 0x008fda0003f04270 */
[----:B-1----:R3:W4:Y:S01]  /*1410*/  @P0 LDS R6, [R12+0xc] ;  /* 0x00000c000c060984 */ /* 0x0027220000000800 */
[----:B------:R-:W-:Y:S02]  /*1420*/  @P0 IMAD.MOV.U32 R10, RZ, RZ, R11 ;  /* 0x000000ffff0a0224 */ /* 0x000fe400078e000b */
[----:B------:R-:W-:Y:S01]  /*1430*/  @P0 IMAD.MOV.U32 R7, RZ, RZ, R14 ;  /* 0x000000ffff070224 */ /* 0x000fe200078e000e */
[----:B------:R-:W-:Y:S06]  /*1440*/  BRA `(.L_x_15) ;  /* 0xfffffffc00947947 */ /* 0x000fec000383ffff */
.L_x_14:
[----:B------:R-:W-:Y:S01]  /*1450*/  IMAD.WIDE.U32 R8, R7, 0x8, R2 ;  /* 0x0000000807087825 */ /* 0x000fe200078e0002 */
[----:B--2---:R-:W2:Y:S05]  /*1460*/  LDC.64 R12, c[0x0][0x3a0] ;  /* 0x0000e800ff0c7b82 */ /* 0x004eaa0000000a00 */
[----:B------:R-:W1:Y:S03]  /*1470*/  LDG.E.64 R8, desc[UR6][R8.64] ;  /* 0x0000000608087981 */ /* 0x000e66000c1e1b00 */
[----:B------:R-:W3:Y:S01]  /*1480*/  LDC.64 R2, c[0x0][0x3a8] ;  /* 0x0000ea00ff027b82 */ /* 0x000ee20000000a00 */
[----:B-1----:R-:W-:-:S06]  /*1490*/  IMAD.WIDE R10, R6, 0x4, R8 ;  /* 0x00000004060a7825 */ /* 0x002fcc00078e0208 */
[----:B------:R-:W4:Y:S01]  /*14a0*/  LDG.E R11, desc[UR6][R10.64] ;  /* 0x000000060a0b7981 */ /* 0x000f22000c1e1900 */
[----:B--2---:R-:W-:-:S04]  /*14b0*/  IMAD.WIDE.U32 R12, R0, 0x4, R12 ;  /* 0x00000004000c7825 */ /* 0x004fc800078e000c */
[----:B---3--:R-:W-:Y:S01]  /*14c0*/  IMAD.WIDE.U32 R2, R0, 0x8, R2 ;  /* 0x0000000800027825 */ /* 0x008fe200078e0002 */
[----:B----4-:R1:W-:Y:S05]  /*14d0*/  STG.E desc[UR6][R12.64], R11 ;  /* 0x0000000b0c007986 */ /* 0x0103ea000c101906 */
[----:B------:R-:W5:Y:S01]  /*14e0*/  LDG.E.64 R2, desc[UR6][R2.64] ;  /* 0x0000000602027981 */ /* 0x000f62000c1e1b00 */
[----:B------:R-:W-:-:S05]  /*14f0*/  UMOV UR4, URZ ;  /* 0x000000ff00047c82 */ /* 0x000fca0008000000 */
.L_x_48:
[----:B------:R-:W-:-:S06]  /*1500*/  IMAD.WIDE R8, R7, 0x8, R4 ;  /* 0x0000000807087825 */ /* 0x000fcc00078e0204 */
[----:B------:R-:W2:Y:S02]  /*1510*/  LDG.E.64 R8, desc[UR6][R8.64] ;  /* 0x0000000608087981 */ /* 0x000ea4000c1e1b00 */
[----:B--2---:R-:W-:-:S04]  /*1520*/  IADD3 R10, P0, PT, R6, R8, RZ ;  /* 0x00000008060a7210 */ /* 0x004fc80007f1e0ff */
[----:B-1----:R-:W-:-:S05]  /*1530*/  LEA.HI.X.SX32 R11, R6, R9, 0x1, P0 ;  /* 0x00000009060b7211 */ /* 0x002fca00000f0eff */
[----:B------:R-:W2:Y:S02]  /*1540*/  LDG.E.U8 R15, desc[UR6][R10.64] ;  /* 0x000000060a0f7981 */ /* 0x000ea4000c1e1100 */
[----:B--2---:R-:W-:-:S13]  /*1550*/  ISETP.GT.AND P0, PT, R15, 0x2, PT ;  /* 0x000000020f00780c */ /* 0x004fda0003f04270 */
[----:B------:R-:W-:Y:S05]  /*1560*/  @P0 BRA `(.L_x_16) ;  /* 0x0000000000280947 */ /* 0x000fea0003800000 */
[----:B------:R-:W-:-:S05]  /*1570*/  VIADD R0, R15, 0xffffffff ;  /* 0xffffffff0f007836 */ /* 0x000fca0000000000 */
[----:B------:R-:W-:-:S04]  /*1580*/  LOP3.LUT R0, R0, 0xffff, RZ, 0xc0, !PT ;  /* 0x0000ffff00007812 */ /* 0x000fc800078ec0ff */
[----:B------:R-:W-:-:S13]  /*1590*/  ISETP.GE.U32.AND P0, PT, R0, 0x2, PT ;  /* 0x000000020000780c */ /* 0x000fda0003f06070 */
[----:B------:R-:W-:Y:S05]  /*15a0*/  @!P0 BRA `(.L_x_17) ;  /* 0x00000000000c8947 */ /* 0x000fea0003800000 */
[----:B------:R-:W-:-:S13]  /*15b0*/  ISETP.NE.AND P0, PT, R15, RZ, PT ;  /* 0x000000ff0f00720c */ /* 0x000fda0003f05270 */
[----:B------:R-:W-:Y:S05]  /*15c0*/  @!P0 EXIT ;  /* 0x000000000000894d */ /* 0x000fea0003800000 */
[----:B------:R-:W-:Y:S05]  /*15d0*/  BRA `(.L_x_18) ;  /* 0x0000000000287947 */ /* 0x000fea0003800000 */
.L_x_17:
[----:B------:R-:W-:Y:S01]  /*15e0*/  VIADD R7, R7, 0xffffffff ;  /* 0xffffffff07077836 */ /* 0x000fe20000000000 */
[----:B------:R-:W-:Y:S01]  /*15f0*/  IADD3 R6, PT, PT, R6, -0x1, RZ ;  /* 0xffffffff06067810 */ /* 0x000fe20007ffe0ff */
[----:B------:R-:W-:Y:S06]  /*1600*/  BRA `(.L_x_18) ;  /* 0x00000000001c7947 */ /* 0x000fec0003800000 */
.L_x_16:
[----:B------:R-:W-:-:S13]  /*1610*/  ISETP.NE.AND P0, PT, R15, 0x3, PT ;  /* 0x000000030f00780c */ /* 0x000fda0003f05270 */
[----:B------:R-:W-:Y:S05]  /*1620*/  @!P0 BRA `(.L_x_19) ;  /* 0x0000000000108947 */ /* 0x000fea0003800000 */
[----:B------:R-:W-:-:S13]  /*1630*/  ISETP.NE.AND P0, PT, R15, 0x4, PT ;  /* 0x000000040f00780c */ /* 0x000fda0003f05270 */
[----:B------:R-:W-:Y:S05]  /*1640*/  @P0 BRA `(.L_x_18) ;  /* 0x00000000000c0947 */ /* 0x000fea0003800000 */
[----:B------:R-:W-:Y:S01]  /*1650*/  VIADD R6, R6, 0xffffffff ;  /* 0xffffffff06067836 */ /* 0x000fe20000000000 */
[----:B------:R-:W-:Y:S06]  /*1660*/  BRA `(.L_x_18) ;  /* 0x0000000000047947 */ /* 0x000fec0003800000 */
.L_x_19:
[----:B------:R-:W-:-:S07]  /*1670*/  VIADD R7, R7, 0xffffffff ;  /* 0xffffffff07077836 */ /* 0x000fce0000000000 */
.L_x_18:
[----:B-----5:R-:W-:Y:S01]  /*1680*/  IADD3 R8, P0, PT, R2, UR4, RZ ;  /* 0x0000000402087c10 */ /* 0x020fe2000ff1e0ff */
[----:B------:R-:W-:-:S04]  /*1690*/  IMAD.WIDE R12, R7, 0x8, R4 ;  /* 0x00000008070c7825 */ /* 0x000fc800078e0204 */
[----:B------:R-:W-:-:S05]  /*16a0*/  IMAD.X R9, RZ, RZ, R3, P0 ;  /* 0x000000ffff097224 */ /* 0x000fca00000e0603 */
[----:B------:R1:W-:Y:S04]  /*16b0*/  STG.E.U8 desc[UR6][R8.64], R15 ;  /* 0x0000000f08007986 */ /* 0x0003e8000c101106 */
[----:B------:R-:W2:Y:S02]  /*16c0*/  LDG.E.64 R10, desc[UR6][R12.64] ;  /* 0x000000060c0a7981 */ /* 0x000ea4000c1e1b00 */
[----:B--2---:R-:W-:-:S04]  /*16d0*/  IADD3 R10, P0, PT, R6, R10, RZ ;  /* 0x0000000a060a7210 */ /* 0x004fc80007f1e0ff */
[----:B------:R-:W-:-:S05]  /*16e0*/  LEA.HI.X.SX32 R11, R6, R11, 0x1, P0 ;  /* 0x0000000b060b7211 */ /* 0x000fca00000f0eff */
[----:B------:R-:W2:Y:S02]  /*16f0*/  LDG.E.U8 R17, desc[UR6][R10.64] ;  /* 0x000000060a117981 */ /* 0x000ea4000c1e1100 */
[----:B--2---:R-:W-:-:S13]  /*1700*/  ISETP.GT.AND P0, PT, R17, 0x2, PT ;  /* 0x000000021100780c */ /* 0x004fda0003f04270 */
[----:B-1----:R-:W-:Y:S05]  /*1710*/  @P0 BRA `(.L_x_20) ;  /* 0x0000000000280947 */ /* 0x002fea0003800000 */
[----:B------:R-:W-:-:S05]  /*1720*/  VIADD R0, R17, 0xffffffff ;  /* 0xffffffff11007836 */ /* 0x000fca0000000000 */
[----:B------:R-:W-:-:S04]  /*1730*/  LOP3.LUT R0, R0, 0xffff, RZ, 0xc0, !PT ;  /* 0x0000ffff00007812 */ /* 0x000fc800078ec0ff */
[----:B------:R-:W-:-:S13]  /*1740*/  ISETP.GE.U32.AND P0, PT, R0, 0x2, PT ;  /* 0x000000020000780c */ /* 0x000fda0003f06070 */
[----:B------:R-:W-:Y:S05]  /*1750*/  @!P0 BRA `(.L_x_21) ;  /* 0x00000000000c8947 */ /* 0x000fea0003800000 */
[----:B------:R-:W-:-:S13]  /*1760*/  ISETP.NE.AND P0, PT, R17, RZ, PT ;  /* 0x000000ff1100720c */ /* 0x000fda0003f05270 */
[----:B------:R-:W-:Y:S05]  /*1770*/  @!P0 EXIT ;  /* 0x000000000000894d */ /* 0x000fea0003800000 */
[----:B------:R-:W-:Y:S05]  /*1780*/  BRA `(.L_x_22) ;  /* 0x0000000000287947 */ /* 0x000fea0003800000 */
.L_x_21:
[----:B------:R-:W-:Y:S02]  /*1790*/  VIADD R7, R7, 0xffffffff ;  /* 0xffffffff07077836 */ /* 0x000fe40000000000 */
[----:B------:R-:W-:Y:S01]  /*17a0*/  VIADD R6, R6, 0xffffffff ;  /* 0xffffffff06067836 */ /* 0x000fe20000000000 */
[----:B------:R-:W-:Y:S06]  /*17b0*/  BRA `(.L_x_22) ;  /* 0x00000000001c7947 */ /* 0x000fec0003800000 */
.L_x_20:
[----:B------:R-:W-:-:S13]  /*17c0*/  ISETP.NE.AND P0, PT, R17, 0x3, PT ;  /* 0x000000031100780c */ /* 0x000fda0003f05270 */
[----:B------:R-:W-:Y:S05]  /*17d0*/  @!P0 BRA `(.L_x_23) ;  /* 0x0000000000108947 */ /* 0x000fea0003800000 */
[----:B------:R-:W-:-:S13]  /*17e0*/  ISETP.NE.AND P0, PT, R17, 0x4, PT ;  /* 0x000000041100780c */ /* 0x000fda0003f05270 */
[----:B------:R-:W-:Y:S05]  /*17f0*/  @P0 BRA `(.L_x_22) ;  /* 0x00000000000c0947 */ /* 0x000fea0003800000 */
[----:B------:R-:W-:Y:S01]  /*1800*/  VIADD R6, R6, 0xffffffff ;  /* 0xffffffff06067836 */ /* 0x000fe20000000000 */
[----:B------:R-:W-:Y:S06]  /*1810*/  BRA `(.L_x_22) ;  /* 0x0000000000047947 */ /* 0x000fec0003800000 */
.L_x_23:
[----:B------:R-:W-:-:S07]  /*1820*/  IADD3 R7, PT, PT, R7, -0x1, RZ ;  /* 0xffffffff07077810 */ /* 0x000fce0007ffe0ff */
.L_x_22:
[----:B------:R-:W-:Y:S01]  /*1830*/  IMAD.WIDE R12, R7, 0x8, R4 ;  /* 0x00000008070c7825 */ /* 0x000fe200078e0204 */
        /* <DEDUP_REMOVED lines=14> */
.L_x_25:
[----:B------:R-:W-:Y:S02]  /*1920*/  VIADD R7, R7, 0xffffffff ;  /* 0xffffffff07077836 */ /* 0x000fe40000000000 */
[----:B------:R-:W-:Y:S01]  /*1930*/  VIADD R6, R6, 0xffffffff ;  /* 0xffffffff06067836 */ /* 0x000fe20000000000 */
[----:B------:R-:W-:Y:S06]  /*1940*/  BRA `(.L_x_26) ;  /* 0x00000000001c7947 */ /* 0x000fec0003800000 */
.L_x_24:
[----:B------:R-:W-:-:S13]  /*1950*/  ISETP.NE.AND P0, PT, R15, 0x3, PT ;  /* 0x000000030f00780c */ /* 0x000fda0003f05270 */
[----:B------:R-:W-:Y:S05]  /*1960*/  @!P0 BRA `(.L_x_27) ;  /* 0x0000000000108947 */ /* 0x000fea0003800000 */
[----:B------:R-:W-:-:S13]  /*1970*/  ISETP.NE.AND P0, PT, R15, 0x4, PT ;  /* 0x000000040f00780c */ /* 0x000fda0003f05270 */
[----:B------:R-:W-:Y:S05]  /*1980*/  @P0 BRA `(.L_x_26) ;  /* 0x00000000000c0947 */ /* 0x000fea0003800000 */
[----:B------:R-:W-:Y:S01]  /*1990*/  VIADD R6, R6, 0xffffffff ;  /* 0xffffffff06067836 */ /* 0x000fe20000000000 */
[----:B------:R-:W-:Y:S06]  /*19a0*/  BRA `(.L_x_26) ;  /* 0x0000000000047947 */ /* 0x000fec0003800000 */
.L_x_27:
[----:B------:R-:W-:-:S07]  /*19b0*/  VIADD R7, R7, 0xffffffff ;  /* 0xffffffff07077836 */ /* 0x000fce0000000000 */
.L_x_26:
        /* <DEDUP_REMOVED lines=15> */
.L_x_29:
[----:B------:R-:W-:Y:S01]  /*1ab0*/  VIADD R7, R7, 0xffffffff ;  /* 0xffffffff07077836 */ /* 0x000fe20000000000 */
[----:B------:R-:W-:Y:S01]  /*1ac0*/  IADD3 R6, PT, PT, R6, -0x1, RZ ;  /* 0xffffffff06067810 */ /* 0x000fe20007ffe0ff */
[----:B------:R-:W-:Y:S06]  /*1ad0*/  BRA `(.L_x_30) ;  /* 0x00000000001c7947 */ /* 0x000fec0003800000 */
.L_x_28:
[----:B------:R-:W-:-:S13]  /*1ae0*/  ISETP.NE.AND P0, PT, R17, 0x3, PT ;  /* 0x000000031100780c */ /* 0x000fda0003f05270 */
[----:B------:R-:W-:Y:S05]  /*1af0*/  @!P0 BRA `(.L_x_31) ;  /* 0x0000000000108947 */ /* 0x000fea0003800000 */
[----:B------:R-:W-:-:S13]  /*1b00*/  ISETP.NE.AND P0, PT, R17, 0x4, PT ;  /* 0x000000041100780c */ /* 0x000fda0003f05270 */
[----:B------:R-:W-:Y:S05]  /*1b10*/  @P0 BRA `(.L_x_30) ;  /* 0x00000000000c0947 */ /* 0x000fea0003800000 */
[----:B------:R-:W-:Y:S01]  /*1b20*/  VIADD R6, R6, 0xffffffff ;  /* 0xffffffff06067836 */ /* 0x000fe20000000000 */
[----:B------:R-:W-:Y:S06]  /*1b30*/  BRA `(.L_x_30) ;  /* 0x0000000000047947 */ /* 0x000fec0003800000 */
.L_x_31:
[----:B------:R-:W-:-:S07]  /*1b40*/  VIADD R7, R7, 0xffffffff ;  /* 0xffffffff07077836 */ /* 0x000fce0000000000 */
.L_x_30:
        /* <DEDUP_REMOVED lines=15> */
.L_x_33:
[----:B------:R-:W-:Y:S02]  /*1c40*/  VIADD R7, R7, 0xffffffff ;  /* 0xffffffff07077836 */ /* 0x000fe40000000000 */
[----:B------:R-:W-:Y:S01]  /*1c50*/  VIADD R6, R6, 0xffffffff ;  /* 0xffffffff06067836 */ /* 0x000fe20000000000 */
[----:B------:R-:W-:Y:S06]  /*1c60*/  BRA `(.L_x_34) ;  /* 0x00000000001c7947 */ /* 0x000fec0003800000 */
.L_x_32:
[----:B------:R-:W-:-:S13]  /*1c70*/  ISETP.NE.AND P0, PT, R15, 0x3, PT ;  /* 0x000000030f00780c */ /* 0x000fda0003f05270 */
[----:B------:R-:W-:Y:S05]  /*1c80*/  @!P0 BRA `(.L_x_35) ;  /* 0x0000000000108947 */ /* 0x000fea0003800000 */
[----:B------:R-:W-:-:S13]  /*1c90*/  ISETP.NE.AND P0, PT, R15, 0x4, PT ;  /* 0x000000040f00780c */ /* 0x000fda0003f05270 */
[----:B------:R-:W-:Y:S05]  /*1ca0*/  @P0 BRA `(.L_x_34) ;  /* 0x00000000000c0947 */ /* 0x000fea0003800000 */
[----:B------:R-:W-:Y:S01]  /*1cb0*/  VIADD R6, R6, 0xffffffff ;  /* 0xffffffff06067836 */ /* 0x000fe20000000000 */
[----:B------:R-:W-:Y:S06]  /*1cc0*/  BRA `(.L_x_34) ;  /* 0x0000000000047947 */ /* 0x000fec0003800000 */
.L_x_35:
[----:B------:R-:W-:-:S07]  /*1cd0*/  VIADD R7, R7, 0xffffffff ;  /* 0xffffffff07077836 */ /* 0x000fce0000000000 */
.L_x_34:
        /* <DEDUP_REMOVED lines=8> */
[----:B------:R-:W-:-:S04]  /*1d60*/  IADD3 R0, PT, PT, R17, -0x1, RZ ;  /* 0xffffffff11007810 */ /* 0x000fc80007ffe0ff */
[----:B------:R-:W-:-:S04]  /*1d70*/  LOP3.LUT R0, R0, 0xffff, RZ, 0xc0, !PT ;  /* 0x0000ffff00007812 */ /* 0x000fc800078ec0ff */
[----:B------:R-:W-:-:S13]  /*1d80*/  ISETP.GE.U32.AND P0, PT, R0, 0x2, PT ;  /* 0x000000020000780c */ /* 0x000fda0003f06070 */
[----:B------:R-:W-:Y:S05]  /*1d90*/  @!P0 BRA `(.L_x_37) ;  /* 0x00000000000c8947 */ /* 0x000fea0003800000 */
[----:B------:R-:W-:-:S13]  /*1da0*/  ISETP.NE.AND P0, PT, R17, RZ, PT ;  /* 0x000000ff1100720c */ /* 0x000fda0003f05270 */
[----:B------:R-:W-:Y:S05]  /*1db0*/  @!P0 EXIT ;  /* 0x000000000000894d */ /* 0x000fea0003800000 */
[----:B------:R-:W-:Y:S05]  /*1dc0*/  BRA `(.L_x_38) ;  /* 0x0000000000287947 */ /* 0x000fea0003800000 */
.L_x_37:
[----:B------:R-:W-:Y:S02]  /*1dd0*/  VIADD R7, R7, 0xffffffff ;  /* 0xffffffff07077836 */ /* 0x000fe40000000000 */
[----:B------:R-:W-:Y:S01]  /*1de0*/  VIADD R6, R6, 0xffffffff ;  /* 0xffffffff06067836 */ /* 0x000fe20000000000 */
[----:B------:R-:W-:Y:S06]  /*1df0*/  BRA `(.L_x_38) ;  /* 0x00000000001c7947 */ /* 0x000fec0003800000 */
.L_x_36:
[----:B------:R-:W-:-:S13]  /*1e00*/  ISETP.NE.AND P0, PT, R17, 0x3, PT ;  /* 0x000000031100780c */ /* 0x000fda0003f05270 */
[----:B------:R-:W-:Y:S05]  /*1e10*/  @!P0 BRA `(.L_x_39) ;  /* 0x0000000000108947 */ /* 0x000fea0003800000 */
[----:B------:R-:W-:-:S13]  /*1e20*/  ISETP.NE.AND P0, PT, R17, 0x4, PT ;  /* 0x000000041100780c */ /* 0x000fda0003f05270 */
[----:B------:R-:W-:Y:S05]  /*1e30*/  @P0 BRA `(.L_x_38) ;  /* 0x00000000000c0947 */ /* 0x000fea0003800000 */
[----:B------:R-:W-:Y:S01]  /*1e40*/  VIADD R6, R6, 0xffffffff ;  /* 0xffffffff06067836 */ /* 0x000fe20000000000 */
[----:B------:R-:W-:Y:S06]  /*1e50*/  BRA `(.L_x_38) ;  /* 0x0000000000047947 */ /* 0x000fec0003800000 */
.L_x_39:
[----:B------:R-:W-:-:S07]  /*1e60*/  VIADD R7, R7, 0xffffffff ;  /* 0xffffffff07077836 */ /* 0x000fce0000000000 */
.L_x_38:
        /* <DEDUP_REMOVED lines=15> */
.L_x_41:
[----:B------:R-:W-:Y:S02]  /*1f60*/  VIADD R7, R7, 0xffffffff ;  /* 0xffffffff07077836 */ /* 0x000fe40000000000 */
[----:B------:R-:W-:Y:S01]  /*1f70*/  VIADD R6, R6, 0xffffffff ;  /* 0xffffffff06067836 */ /* 0x000fe20000000000 */
[----:B------:R-:W-:Y:S06]  /*1f80*/  BRA `(.L_x_42) ;  /* 0x00000000001c7947 */ /* 0x000fec0003800000 */
.L_x_40:
[----:B------:R-:W-:-:S13]  /*1f90*/  ISETP.NE.AND P0, PT, R15, 0x3, PT ;  /* 0x000000030f00780c */ /* 0x000fda0003f05270 */
[----:B------:R-:W-:Y:S05]  /*1fa0*/  @!P0 BRA `(.L_x_43) ;  /* 0x0000000000108947 */ /* 0x000fea0003800000 */
[----:B------:R-:W-:-:S13]  /*1fb0*/  ISETP.NE.AND P0, PT, R15, 0x4, PT ;  /* 0x000000040f00780c */ /* 0x000fda0003f05270 */
[----:B------:R-:W-:Y:S05]  /*1fc0*/  @P0 BRA `(.L_x_42) ;  /* 0x00000000000c0947 */ /* 0x000fea0003800000 */
[----:B------:R-:W-:Y:S01]  /*1fd0*/  IADD3 R6, PT, PT, R6, -0x1, RZ ;  /* 0xffffffff06067810 */ /* 0x000fe20007ffe0ff */
[----:B------:R-:W-:Y:S06]  /*1fe0*/  BRA `(.L_x_42) ;  /* 0x0000000000047947 */ /* 0x000fec0003800000 */
.L_x_43:
[----:B------:R-:W-:-:S07]  /*1ff0*/  VIADD R7, R7, 0xffffffff ;  /* 0xffffffff07077836 */ /* 0x000fce0000000000 */
.L_x_42:
[----:B------:R-:W-:Y:S01]  /*2000*/  IMAD.WIDE R12, R7, 0x8, R4 ;  /* 0x00000008070c7825 */ /* 0x000fe200078e0204 */
[----:B------:R1:W-:Y:S04]  /*2010*/  STG.E.U8 desc[UR6][R8.64+0x6], R15 ;  /* 0x0000060f08007986 */ /* 0x0003e8000c101106 */
[----:B------:R-:W2:Y:S02]  /*2020*/  LDG.E.64 R10, desc[UR6][R12.64] ;  /* 0x000000060c0a7981 */ /* 0x000ea4000c1e1b00 */
[----:B--2---:R-:W-:-:S04]  /*2030*/  IADD3 R10, P0, PT, R6, R10, RZ ;  /* 0x0000000a060a7210 */ /* 0x004fc80007f1e0ff */
[----:B------:R-:W-:-:S06]  /*2040*/  LEA.HI.X.SX32 R11, R6, R11, 0x1, P0 ;  /* 0x0000000b060b7211 */ /* 0x000fcc00000f0eff */
        /* <DEDUP_REMOVED lines=10> */
.L_x_45:
[----:B------:R-:W-:Y:S02]  /*20f0*/  VIADD R7, R7, 0xffffffff ;  /* 0xffffffff07077836 */ /* 0x000fe40000000000 */
[----:B------:R-:W-:Y:S01]  /*2100*/  VIADD R6, R6, 0xffffffff ;  /* 0xffffffff06067836 */ /* 0x000fe20000000000 */
[----:B------:R-:W-:Y:S06]  /*2110*/  BRA `(.L_x_46) ;  /* 0x00000000001c7947 */ /* 0x000fec0003800000 */
.L_x_44:
[----:B------:R-:W-:-:S13]  /*2120*/  ISETP.NE.AND P0, PT, R11, 0x3, PT ;  /* 0x000000030b00780c */ /* 0x000fda0003f05270 */
[----:B------:R-:W-:Y:S05]  /*2130*/  @!P0 BRA `(.L_x_47) ;  /* 0x0000000000108947 */ /* 0x000fea0003800000 */
[----:B------:R-:W-:-:S13]  /*2140*/  ISETP.NE.AND P0, PT, R11, 0x4, PT ;  /* 0x000000040b00780c */ /* 0x000fda0003f05270 */
[----:B------:R-:W-:Y:S05]  /*2150*/  @P0 BRA `(.L_x_46) ;  /* 0x00000000000c0947 */ /* 0x000fea0003800000 */
[----:B------:R-:W-:Y:S01]  /*2160*/  VIADD R6, R6, 0xffffffff ;  /* 0xffffffff06067836 */ /* 0x000fe20000000000 */
[----:B------:R-:W-:Y:S06]  /*2170*/  BRA `(.L_x_46) ;  /* 0x0000000000047947 */ /* 0x000fec0003800000 */
.L_x_47:
[----:B------:R-:W-:-:S07]  /*2180*/  VIADD R7, R7, 0xffffffff ;  /* 0xffffffff07077836 */ /* 0x000fce0000000000 */
.L_x_46:
[----:B------:R2:W-:Y:S01]  /*2190*/  STG.E.U8 desc[UR6][R8.64+0x7], R11 ;  /* 0x0000070b08007986 */ /* 0x0005e2000c101106 */
[----:B------:R-:W-:-:S04]  /*21a0*/  UIADD3 UR4, UPT, UPT, UR4, 0x8, URZ ;  /* 0x0000000804047890 */ /* 0x000fc8000fffe0ff */
[----:B------:R-:W-:-:S09]  /*21b0*/  UISETP.NE.AND UP0, UPT, UR4, 0x400, UPT ;  /* 0x000004000400788c */ /* 0x000fd2000bf05270 */
[----:B--2---:R-:W-:Y:S05]  /*21c0*/  BRA.U UP0, `(.L_x_48) ;  /* 0xfffffff100cc7547 */ /* 0x004fea000b83ffff */
[----:B------:R-:W-:Y:S05]  /*21d0*/  EXIT ;  /* 0x000000000000794d */ /* 0x000fea0003800000 */
.L_x_49:
[----:B------:R-:W-:-:S00]  /*21e0*/  BRA `(.L_x_49) ;  /* 0xfffffffc00fc7947 */ /* 0x000fc0000383ffff */
[----:B------:R-:W-:-:S00]  /*21f0*/  NOP ;  /* 0x0000000000007918 */ /* 0x000fc00000000000 */
        /* <DEDUP_REMOVED lines=8> */
.L_x_50:


//--------------------- .nv.shared._Z5gpuSWPPcS0_PPPiPS0_S1_S0_ --------------------------
	.section	.nv.shared._Z5gpuSWPPcS0_PPPiPS0_S1_S0_,"aw",@nobits
	.sectionflags	@""
	.align	4
.nv.shared._Z5gpuSWPPcS0_PPPiPS0_S1_S0_:
	.zero		5120


//--------------------- .nv.shared.reserved.0     --------------------------
	.section	.nv.shared.reserved.0,"aw",@nobits
	.weak		__nv_reservedSMEM_offset_0_alias
	.size		__nv_reservedSMEM_offset_0_alias, 0, 64
	.other		__nv_reservedSMEM_offset_0_alias,@"STO_CUDA_RESERVED_SHARED STV_DEFAULT"
__nv_reservedSMEM_offset_0_alias:
	.zero		0
	.zero		64


//--------------------- .nv.constant0._Z5gpuSWPPcS0_PPPiPS0_S1_S0_ --------------------------
	.section	.nv.constant0._Z5gpuSWPPcS0_PPPiPS0_S1_S0_,"a",@progbits
	.sectionflags	@""
	.align	4
.nv.constant0._Z5gpuSWPPcS0_PPPiPS0_S1_S0_:
	.zero		944


//--------------------- SYMBOLS --------------------------

	.type		.nv.reservedSmem.offset0,@object
	.size		.nv.reservedSmem.offset0,0x4
	.type		.nv.reservedSmem.cap,@object
	.size		.nv.reservedSmem.cap,0x4
